// auto-generated by cutlass_sweep.gemm — config: {"arch": "sm_90", "cluster_m": 1, "cluster_n": 1, "dtype": "e4m3", "dtype_b": "e4m3", "layout": "nt", "stages": 0, "tile_k": 256, "tile_m": 192, "tile_n": 64}
#include "cutlass/cutlass.h"
#include "cutlass/gemm/collective/collective_builder.hpp"
#include "cutlass/gemm/device/gemm_universal_adapter.h"
#include "cutlass/gemm/kernel/gemm_universal.hpp"
#include "cutlass/epilogue/collective/collective_builder.hpp"

using ElemA = cutlass::float_e4m3_t;
using ElemB = cutlass::float_e4m3_t;
using ElemCD = cutlass::float_e4m3_t;
using Acc  = float;
using TileShape    = cute::Shape<cute::_192, cute::_64, cute::_256>;
using ClusterShape = cute::Shape<cute::_1, cute::_1, cute::_1>;

using CollectiveEpilogue = typename cutlass::epilogue::collective::CollectiveBuilder<
    cutlass::arch::Sm90, cutlass::arch::OpClassTensorOp,
    TileShape, ClusterShape,
    cutlass::epilogue::collective::EpilogueTileAuto,
    Acc, Acc,
    ElemCD, cutlass::layout::RowMajor, 128 / cutlass::sizeof_bits<ElemCD>::value,
    ElemCD, cutlass::layout::RowMajor, 128 / cutlass::sizeof_bits<ElemCD>::value,
    cutlass::epilogue::collective::EpilogueScheduleAuto
  >::CollectiveOp;

using CollectiveMainloop = typename cutlass::gemm::collective::CollectiveBuilder<
    cutlass::arch::Sm90, cutlass::arch::OpClassTensorOp,
    ElemA, cutlass::layout::RowMajor, 128 / cutlass::sizeof_bits<ElemA>::value,
    ElemB, cutlass::layout::ColumnMajor, 128 / cutlass::sizeof_bits<ElemB>::value,
    Acc,
    TileShape, ClusterShape,
    cutlass::gemm::collective::StageCountAutoCarveout<static_cast<int>(sizeof(typename CollectiveEpilogue::SharedStorage))>,
    cutlass::gemm::collective::KernelScheduleAuto
  >::CollectiveOp;

using GemmKernel = cutlass::gemm::kernel::GemmUniversal<
    cute::Shape<int,int,int,int>,
    CollectiveMainloop,
    CollectiveEpilogue
>;
using Gemm = cutlass::gemm::device::GemmUniversalAdapter<GemmKernel>;

// Force the device kernel symbol into the cubin without needing a host main.
auto* _anchor = &cutlass::device_kernel<GemmKernel>;


// ===== COMPILED SASS (sm_90a) =====

	.target	sm_90a

	.elftype	@"ET_EXEC"


//--------------------- .note.nv.tkinfo           --------------------------
	.section	.note.nv.tkinfo,"",@"SHT_NOTE"
	.sectionflags	@"SHF_NOTE_NV_TKINFO"
	.tkinfo
        /*0018*/ 	.word	0x00000002
        /*0030*/ 	.string	""
        /*0030*/ 	.string	"ptxas"
        /*0030*/ 	.string	"Cuda compilation tools, release 13.0, V13.0.88"
        /*0030*/ 	.string	"Build cuda_13.0.r13.0/compiler.36424714_0"
        /*0030*/ 	.string	"-arch sm_90a -m 64 "



//--------------------- .note.nv.cuinfo           --------------------------
	.section	.note.nv.cuinfo,"",@"SHT_NOTE"
	.sectionflags	@"SHF_NOTE_NV_CUINFO"
        /*0018*/ 	.short	0x0002
        /*001a*/ 	.short	0x005a
        /*001c*/ 	.short	0x0082
	.zero		2


//--------------------- .nv.info                  --------------------------
	.section	.nv.info,"",@"SHT_CUDA_INFO"
	.align	4


	//----- nvinfo : EIATTR_REGCOUNT
	.align		4
        /*0000*/ 	.byte	0x04, 0x2f
        /*0002*/ 	.short	(.L_12 - .L_11)
	.align		4
.L_11:
        /*0004*/ 	.word	index@(_ZN7cutlass13device_kernelINS_4gemm6kernel13GemmUniversalIN4cute5tupleIJiiiiEEENS1_10collective13CollectiveMmaINS1_37MainloopSm90TmaGmmaWarpSpecializedFP8ILi3ENS5_IJNS4_1CILi1EEESB_SB_EEENS1_35KernelTmaWarpSpecializedCooperativeEEENS5_IJNSA_ILi192EEENSA_ILi64EEENSA_ILi256EEEEEENS_12float_e4m3_tENS5_IJlSB_lEEESJ_SK_NS4_8TiledMMAINS4_8MMA_AtomIJNS4_4SM904GMMA30MMA_64x64x32_F32E4M3E4M3_SS_TNILNSO_7ScaleInE1ELSQ_1EEEEEENS4_6LayoutINS5_IJNSA_ILi2EEESB_SB_EEENS5_IJSB_NSA_ILi0EEESW_EEEEENS5_IJNS4_10UnderscoreESZ_SZ_EEEEENS4_13SM90_TMA_LOADENS4_14ComposedLayoutINS4_7SwizzleILi3ELi4ELi3EEENS4_18smem_ptr_flag_bitsILi8EEENST_INS5_IJNSA_ILi8EEENSA_ILi128EEEEEENS5_IJS19_SB_EEEEEEEvNS4_8identityES12_S1D_vS1E_EENS_8epilogue10collective6detail29Sm90TmaWarpSpecializedAdapterINS1H_15DefaultEpilogueISJ_SK_SK_NS1G_6thread17LinearCombinationISJ_Li1EffLNS1L_9ScaleType4KindE0ELNS_15FloatRoundStyleE2ESJ_EENS1_15EpilogueDefaultEEEEEvvEEEEvNT_6ParamsE)
        /*0008*/ 	.word	0x000000a8


	//----- nvinfo : EIATTR_FRAME_SIZE
	.align		4
.L_12:
        /*000c*/ 	.byte	0x04, 0x11
        /*000e*/ 	.short	(.L_14 - .L_13)
	.align		4
.L_13:
        /*0010*/ 	.word	index@(_ZN7cutlass13device_kernelINS_4gemm6kernel13GemmUniversalIN4cute5tupleIJiiiiEEENS1_10collective13CollectiveMmaINS1_37MainloopSm90TmaGmmaWarpSpecializedFP8ILi3ENS5_IJNS4_1CILi1EEESB_SB_EEENS1_35KernelTmaWarpSpecializedCooperativeEEENS5_IJNSA_ILi192EEENSA_ILi64EEENSA_ILi256EEEEEENS_12float_e4m3_tENS5_IJlSB_lEEESJ_SK_NS4_8TiledMMAINS4_8MMA_AtomIJNS4_4SM904GMMA30MMA_64x64x32_F32E4M3E4M3_SS_TNILNSO_7ScaleInE1ELSQ_1EEEEEENS4_6LayoutINS5_IJNSA_ILi2EEESB_SB_EEENS5_IJSB_NSA_ILi0EEESW_EEEEENS5_IJNS4_10UnderscoreESZ_SZ_EEEEENS4_13SM90_TMA_LOADENS4_14ComposedLayoutINS4_7SwizzleILi3ELi4ELi3EEENS4_18smem_ptr_flag_bitsILi8EEENST_INS5_IJNSA_ILi8EEENSA_ILi128EEEEEENS5_IJS19_SB_EEEEEEEvNS4_8identityES12_S1D_vS1E_EENS_8epilogue10collective6detail29Sm90TmaWarpSpecializedAdapterINS1H_15DefaultEpilogueISJ_SK_SK_NS1G_6thread17LinearCombinationISJ_Li1EffLNS1L_9ScaleType4KindE0ELNS_15FloatRoundStyleE2ESJ_EENS1_15EpilogueDefaultEEEEEvvEEEEvNT_6ParamsE)
        /*0014*/ 	.word	0x00000000


	//----- nvinfo : EIATTR_MIN_STACK_SIZE
	.align		4
.L_14:
        /*0018*/ 	.byte	0x04, 0x12
        /*001a*/ 	.short	(.L_16 - .L_15)
	.align		4
.L_15:
        /*001c*/ 	.word	index@(_ZN7cutlass13device_kernelINS_4gemm6kernel13GemmUniversalIN4cute5tupleIJiiiiEEENS1_10collective13CollectiveMmaINS1_37MainloopSm90TmaGmmaWarpSpecializedFP8ILi3ENS5_IJNS4_1CILi1EEESB_SB_EEENS1_35KernelTmaWarpSpecializedCooperativeEEENS5_IJNSA_ILi192EEENSA_ILi64EEENSA_ILi256EEEEEENS_12float_e4m3_tENS5_IJlSB_lEEESJ_SK_NS4_8TiledMMAINS4_8MMA_AtomIJNS4_4SM904GMMA30MMA_64x64x32_F32E4M3E4M3_SS_TNILNSO_7ScaleInE1ELSQ_1EEEEEENS4_6LayoutINS5_IJNSA_ILi2EEESB_SB_EEENS5_IJSB_NSA_ILi0EEESW_EEEEENS5_IJNS4_10UnderscoreESZ_SZ_EEEEENS4_13SM90_TMA_LOADENS4_14ComposedLayoutINS4_7SwizzleILi3ELi4ELi3EEENS4_18smem_ptr_flag_bitsILi8EEENST_INS5_IJNSA_ILi8EEENSA_ILi128EEEEEENS5_IJS19_SB_EEEEEEEvNS4_8identityES12_S1D_vS1E_EENS_8epilogue10collective6detail29Sm90TmaWarpSpecializedAdapterINS1H_15DefaultEpilogueISJ_SK_SK_NS1G_6thread17LinearCombinationISJ_Li1EffLNS1L_9ScaleType4KindE0ELNS_15FloatRoundStyleE2ESJ_EENS1_15EpilogueDefaultEEEEEvvEEEEvNT_6ParamsE)
        /*0020*/ 	.word	0x00000000
.L_16:


//--------------------- .nv.compat                --------------------------
	.section	.nv.compat,"",@"SHT_CUDA_COMPAT_INFO"
	.align	4
        /*0000*/ 	.byte	0x02, 0x09, 0x01, 0x00, 0x02, 0x02, 0x04, 0x00, 0x02, 0x05, 0x05, 0x00, 0x03, 0x07, 0x01, 0x01
        /*0010*/ 	.byte	0x02, 0x03, 0x01, 0x00, 0x02, 0x06, 0x01, 0x00, 0x04, 0x0b, 0x08, 0x00, 0x00, 0x00, 0x00, 0x00
        /*0020*/ 	.byte	0x00, 0x00, 0x00, 0x00


//--------------------- .nv.info._ZN7cutlass13device_kernelINS_4gemm6kernel13GemmUniversalIN4cute5tupleIJiiiiEEENS1_10collective13CollectiveMmaINS1_37MainloopSm90TmaGmmaWarpSpecializedFP8ILi3ENS5_IJNS4_1CILi1EEESB_SB_EEENS1_35KernelTmaWarpSpecializedCooperativeEEENS5_IJNSA_ILi192EEENSA_ILi64EEENSA_ILi256EEEEEENS_12float_e4m3_tENS5_IJlSB_lEEESJ_SK_NS4_8TiledMMAINS4_8MMA_AtomIJNS4_4SM904GMMA30MMA_64x64x32_F32E4M3E4M3_SS_TNILNSO_7ScaleInE1ELSQ_1EEEEEENS4_6LayoutINS5_IJNSA_ILi2EEESB_SB_EEENS5_IJSB_NSA_ILi0EEESW_EEEEENS5_IJNS4_10UnderscoreESZ_SZ_EEEEENS4_13SM90_TMA_LOADENS4_14ComposedLayoutINS4_7SwizzleILi3ELi4ELi3EEENS4_18smem_ptr_flag_bitsILi8EEENST_INS5_IJNSA_ILi8EEENSA_ILi128EEEEEENS5_IJS19_SB_EEEEEEEvNS4_8identityES12_S1D_vS1E_EENS_8epilogue10collective6detail29Sm90TmaWarpSpecializedAdapterINS1H_15DefaultEpilogueISJ_SK_SK_NS1G_6thread17LinearCombinationISJ_Li1EffLNS1L_9ScaleType4KindE0ELNS_15FloatRoundStyleE2ESJ_EENS1_15EpilogueDefaultEEEEEvvEEEEvNT_6ParamsE --------------------------
	.section	.nv.info._ZN7cutlass13device_kernelINS_4gemm6kernel13GemmUniversalIN4cute5tupleIJiiiiEEENS1_10collective13CollectiveMmaINS1_37MainloopSm90TmaGmmaWarpSpecializedFP8ILi3ENS5_IJNS4_1CILi1EEESB_SB_EEENS1_35KernelTmaWarpSpecializedCooperativeEEENS5_IJNSA_ILi192EEENSA_ILi64EEENSA_ILi256EEEEEENS_12float_e4m3_tENS5_IJlSB_lEEESJ_SK_NS4_8TiledMMAINS4_8MMA_AtomIJNS4_4SM904GMMA30MMA_64x64x32_F32E4M3E4M3_SS_TNILNSO_7ScaleInE1ELSQ_1EEEEEENS4_6LayoutINS5_IJNSA_ILi2EEESB_SB_EEENS5_IJSB_NSA_ILi0EEESW_EEEEENS5_IJNS4_10UnderscoreESZ_SZ_EEEEENS4_13SM90_TMA_LOADENS4_14ComposedLayoutINS4_7SwizzleILi3ELi4ELi3EEENS4_18smem_ptr_flag_bitsILi8EEENST_INS5_IJNSA_ILi8EEENSA_ILi128EEEEEENS5_IJS19_SB_EEEEEEEvNS4_8identityES12_S1D_vS1E_EENS_8epilogue10collective6detail29Sm90TmaWarpSpecializedAdapterINS1H_15DefaultEpilogueISJ_SK_SK_NS1G_6thread17LinearCombinationISJ_Li1EffLNS1L_9ScaleType4KindE0ELNS_15FloatRoundStyleE2ESJ_EENS1_15EpilogueDefaultEEEEEvvEEEEvNT_6ParamsE,"",@"SHT_CUDA_INFO"
	.sectionflags	@""
	.align	4


	//----- nvinfo : EIATTR_CUDA_API_VERSION
	.align		4
        /*0000*/ 	.byte	0x04, 0x37
        /*0002*/ 	.short	(.L_18 - .L_17)
.L_17:
        /*0004*/ 	.word	0x00000082


	//----- nvinfo : EIATTR_KPARAM_INFO
	.align		4
.L_18:
        /*0008*/ 	.byte	0x04, 0x17
        /*000a*/ 	.short	(.L_20 - .L_19)
.L_19:
        /*000c*/ 	.word	0x00000000
        /*0010*/ 	.short	0x0000
        /*0012*/ 	.short	0x0070
        /*0014*/ 	.byte	0x00, 0xf0, 0x01, 0x10


	//----- nvinfo : EIATTR_SPARSE_MMA_MASK
	.align		4
.L_20:
        /*0018*/ 	.byte	0x03, 0x50
        /*001a*/ 	.short	0x0000


	//----- nvinfo : EIATTR_MAXREG_COUNT
	.align		4
        /*001c*/ 	.byte	0x03, 0x1b
        /*001e*/ 	.short	0x00a8


	//----- nvinfo : EIATTR_NUM_BARRIERS
	.align		4
        /*0020*/ 	.byte	0x02, 0x4c
        /*0022*/ 	.byte	0x01
	.zero		1


	//----- nvinfo : EIATTR_MERCURY_ISA_VERSION
	.align		4
        /*0024*/ 	.byte	0x03, 0x5f
        /*0026*/ 	.short	0x0101


	//----- nvinfo : EIATTR_INT_WARP_WIDE_INSTR_OFFSETS
	.align		4
        /*0028*/ 	.byte	0x04, 0x31
        /*002a*/ 	.short	(.L_22 - .L_21)


	//   ....[0]....
.L_21:
        /*002c*/ 	.word	0x000003b0


	//   ....[1]....
        /*0030*/ 	.word	0x000003c0


	//   ....[2]....
        /*0034*/ 	.word	0x000004b0


	//----- nvinfo : EIATTR_COOP_GROUP_MASK_REGIDS
	.align		4
.L_22:
        /*0038*/ 	.byte	0x04, 0x29
        /*003a*/ 	.short	(.L_24 - .L_23)


	//   ....[0]....
.L_23:
        /*003c*/ 	.word	0xffffffff


	//   ....[1]....
        /*0040*/ 	.word	0xffffffff


	//   ....[2]....
        /*0044*/ 	.word	0xffffffff


	//   ....[3]....
        /*0048*/ 	.word	0xffffffff


	//   ....[4]....
        /*004c*/ 	.word	0xffffffff


	//----- nvinfo : EIATTR_COOP_GROUP_INSTR_OFFSETS
	.align		4
.L_24:
        /*0050*/ 	.byte	0x04, 0x28
        /*0052*/ 	.short	(.L_26 - .L_25)


	//   ....[0]....
.L_25:
        /*0054*/ 	.word	0x00000060


	//   ....[1]....
        /*0058*/ 	.word	0x00000070


	//   ....[2]....
        /*005c*/ 	.word	0x00000130


	//   ....[3]....
        /*0060*/ 	.word	0x000002a0


	//   ....[4]....
        /*0064*/ 	.word	0x00000fa0


	//----- nvinfo : EIATTR_REG_RECONFIG
	.align		4
.L_26:
        /*0068*/ 	.byte	0x01, 0x54
	.zero		2


	//----- nvinfo : EIATTR_MBARRIER_INSTR_OFFSETS
	.align		4
        /*006c*/ 	.byte	0x04, 0x39
        /*006e*/ 	.short	(.L_28 - .L_27)


	//   ....[0]....
.L_27:
        /*0070*/ 	.word	0x00000230
        /*0074*/ 	.word	0x000000ff
        /*0078*/ 	.word	0x00000000
        /*007c*/ 	.short	0x0100
        /*007e*/ 	.byte	0x08
	.zero		1


	//   ....[1]....
        /*0080*/ 	.word	0x00000240
        /*0084*/ 	.word	0x000000ff
        /*0088*/ 	.word	0x00000018
        /*008c*/ 	.short	0x0100
        /*008e*/ 	.byte	0x08
	.zero		1


	//   ....[2]....
        /*0090*/ 	.word	0x00000250
        /*0094*/ 	.word	0x000000ff
        /*0098*/ 	.word	0x00000008
        /*009c*/ 	.short	0x0100
        /*009e*/ 	.byte	0x08
	.zero		1


	//   ....[3]....
        /*00a0*/ 	.word	0x00000260
        /*00a4*/ 	.word	0x000000ff
        /*00a8*/ 	.word	0x00000020
        /*00ac*/ 	.short	0x0100
        /*00ae*/ 	.byte	0x08
	.zero		1


	//   ....[4]....
        /*00b0*/ 	.word	0x00000270
        /*00b4*/ 	.word	0x000000ff
        /*00b8*/ 	.word	0x00000010
        /*00bc*/ 	.short	0x0100
        /*00be*/ 	.byte	0x08
	.zero		1


	//   ....[5]....
        /*00c0*/ 	.word	0x00000280
        /*00c4*/ 	.word	0x000000ff
        /*00c8*/ 	.word	0x00000028
        /*00cc*/ 	.short	0x0100
        /*00ce*/ 	.byte	0x08
	.zero		1


	//   ....[6]....
        /*00d0*/ 	.word	0x00000500
        /*00d4*/ 	.word	0x000000ff
        /*00d8*/ 	.word	0x00000040
        /*00dc*/ 	.short	0x0100
        /*00de*/ 	.byte	0x06
	.zero		1


	//   ....[7]....
        /*00e0*/ 	.word	0x00000560
        /*00e4*/ 	.word	0x000000ff
        /*00e8*/ 	.word	0x00000048
        /*00ec*/ 	.short	0x0100
        /*00ee*/ 	.byte	0x06
	.zero		1


	//   ....[8]....
        /*00f0*/ 	.word	0x000014d0
        /*00f4*/ 	.word	0x000000ff
        /*00f8*/ 	.word	0x00000000
        /*00fc*/ 	.short	0x010a
        /*00fe*/ 	.byte	0x06
	.zero		1


	//   ....[9]....
        /*0100*/ 	.word	0x00001510
        /*0104*/ 	.word	0x000000ff
        /*0108*/ 	.word	0x00000000
        /*010c*/ 	.short	0x010a
        /*010e*/ 	.byte	0x06
	.zero		1


	//   ....[10]....
        /*0110*/ 	.word	0x00002250
        /*0114*/ 	.word	0x000000ff
        /*0118*/ 	.word	0x00000000
        /*011c*/ 	.short	0x010a
        /*011e*/ 	.byte	0x0e
	.zero		1


	//   ....[11]....
        /*0120*/ 	.word	0x00002290
        /*0124*/ 	.word	0x000000ff
        /*0128*/ 	.word	0x00000000
        /*012c*/ 	.short	0x010a
        /*012e*/ 	.byte	0x0e
	.zero		1


	//   ....[12]....
        /*0130*/ 	.word	0x00002cc0
        /*0134*/ 	.word	0x000000ff
        /*0138*/ 	.word	0x00000000
        /*013c*/ 	.short	0x0101
        /*013e*/ 	.byte	0x08
	.zero		1


	//   ....[13]....
        /*0140*/ 	.word	0x00003310
        /*0144*/ 	.word	0x000000ff
        /*0148*/ 	.word	0x00000000
        /*014c*/ 	.short	0x0101
        /*014e*/ 	.byte	0x08
	.zero		1


	//   ....[14]....
        /*0150*/ 	.word	0x00008e30
        /*0154*/ 	.word	0x00000013
        /*0158*/ 	.word	0x00000018
        /*015c*/ 	.short	0x010a
        /*015e*/ 	.byte	0x3f
	.zero		1


	//   ....[15]....
        /*0160*/ 	.word	0x00009290
        /*0164*/ 	.word	0x00000008
        /*0168*/ 	.word	0x00000048
        /*016c*/ 	.short	0x0101
        /*016e*/ 	.byte	0x3f
	.zero		1


	//   ....[16]....
        /*0170*/ 	.word	0x000099a0
        /*0174*/ 	.word	0x00000004
        /*0178*/ 	.word	0x00000000
        /*017c*/ 	.short	0x010a
        /*017e*/ 	.byte	0x3f
	.zero		1


	//   ....[17]....
        /*0180*/ 	.word	0x00009a20
        /*0184*/ 	.word	0x00000006
        /*0188*/ 	.word	0x00000000
        /*018c*/ 	.short	0x010a
        /*018e*/ 	.byte	0x3f
	.zero		1


	//   ....[18]....
        /*0190*/ 	.word	0x00009ab0
        /*0194*/ 	.word	0x00000003
        /*0198*/ 	.word	0x00000000
        /*019c*/ 	.short	0x010a
        /*019e*/ 	.byte	0x3f
	.zero		1


	//   ....[19]....
        /*01a0*/ 	.word	0x00009b20
        /*01a4*/ 	.word	0x0000000b
        /*01a8*/ 	.word	0x00000000
        /*01ac*/ 	.short	0x010a
        /*01ae*/ 	.byte	0x3f
	.zero		1


	//   ....[20]....
        /*01b0*/ 	.word	0x00009b80
        /*01b4*/ 	.word	0x0000000c
        /*01b8*/ 	.word	0x00000000
        /*01bc*/ 	.short	0x010a
        /*01be*/ 	.byte	0x3f
	.zero		1


	//   ....[21]....
        /*01c0*/ 	.word	0x00009c50
        /*01c4*/ 	.word	0x00000013
        /*01c8*/ 	.word	0x00000018
        /*01cc*/ 	.short	0x010a
        /*01ce*/ 	.byte	0x3f
	.zero		1


	//   ....[22]....
        /*01d0*/ 	.word	0x00009d30
        /*01d4*/ 	.word	0x00000004
        /*01d8*/ 	.word	0x00000000
        /*01dc*/ 	.short	0x010a
        /*01de*/ 	.byte	0x3f
	.zero		1


	//   ....[23]....
        /*01e0*/ 	.word	0x00009d80
        /*01e4*/ 	.word	0x00000006
        /*01e8*/ 	.word	0x00000000
        /*01ec*/ 	.short	0x010a
        /*01ee*/ 	.byte	0x3f
	.zero		1


	//----- nvinfo : EIATTR_NUM_MBARRIERS
	.align		4
.L_28:
        /*01f0*/ 	.byte	0x03, 0x38
        /*01f2*/ 	.short	0x0008


	//----- nvinfo : EIATTR_EXIT_INSTR_OFFSETS
	.align		4
        /*01f4*/ 	.byte	0x04, 0x1c
        /*01f6*/ 	.short	(.L_30 - .L_29)


	//   ....[0]....
.L_29:
        /*01f8*/ 	.word	0x000005b0


	//   ....[1]....
        /*01fc*/ 	.word	0x00000e70


	//   ....[2]....
        /*0200*/ 	.word	0x000084a0


	//   ....[3]....
        /*0204*/ 	.word	0x00008ad0


	//   ....[4]....
        /*0208*/ 	.word	0x00009b00


	//----- nvinfo : EIATTR_MAX_THREADS
	.align		4
.L_30:
        /*020c*/ 	.byte	0x04, 0x05
        /*020e*/ 	.short	(.L_32 - .L_31)
.L_31:
        /*0210*/ 	.word	0x00000180
        /*0214*/ 	.word	0x00000001
        /*0218*/ 	.word	0x00000001


	//----- nvinfo : EIATTR_CRS_STACK_SIZE
	.align		4
.L_32:
        /*021c*/ 	.byte	0x04, 0x1e
        /*021e*/ 	.short	(.L_34 - .L_33)
.L_33:
        /*0220*/ 	.word	0x00000000


	//----- nvinfo : EIATTR_CBANK_PARAM_SIZE
	.align		4
.L_34:
        /*0224*/ 	.byte	0x03, 0x19
        /*0226*/ 	.short	0x0470


	//----- nvinfo : EIATTR_PARAM_CBANK
	.align		4
        /*0228*/ 	.byte	0x04, 0x0a
        /*022a*/ 	.short	(.L_36 - .L_35)
	.align		4
.L_35:
        /*022c*/ 	.word	index@(.nv.constant0._ZN7cutlass13device_kernelINS_4gemm6kernel13GemmUniversalIN4cute5tupleIJiiiiEEENS1_10collective13CollectiveMmaINS1_37MainloopSm90TmaGmmaWarpSpecializedFP8ILi3ENS5_IJNS4_1CILi1EEESB_SB_EEENS1_35KernelTmaWarpSpecializedCooperativeEEENS5_IJNSA_ILi192EEENSA_ILi64EEENSA_ILi256EEEEEENS_12float_e4m3_tENS5_IJlSB_lEEESJ_SK_NS4_8TiledMMAINS4_8MMA_AtomIJNS4_4SM904GMMA30MMA_64x64x32_F32E4M3E4M3_SS_TNILNSO_7ScaleInE1ELSQ_1EEEEEENS4_6LayoutINS5_IJNSA_ILi2EEESB_SB_EEENS5_IJSB_NSA_ILi0EEESW_EEEEENS5_IJNS4_10UnderscoreESZ_SZ_EEEEENS4_13SM90_TMA_LOADENS4_14ComposedLayoutINS4_7SwizzleILi3ELi4ELi3EEENS4_18smem_ptr_flag_bitsILi8EEENST_INS5_IJNSA_ILi8EEENSA_ILi128EEEEEENS5_IJS19_SB_EEEEEEEvNS4_8identityES12_S1D_vS1E_EENS_8epilogue10collective6detail29Sm90TmaWarpSpecializedAdapterINS1H_15DefaultEpilogueISJ_SK_SK_NS1G_6thread17LinearCombinationISJ_Li1EffLNS1L_9ScaleType4KindE0ELNS_15FloatRoundStyleE2ESJ_EENS1_15EpilogueDefaultEEEEEvvEEEEvNT_6ParamsE)
        /*0230*/ 	.short	0x0210
        /*0232*/ 	.short	0x0470


	//----- nvinfo : EIATTR_SW_WAR
	.align		4
.L_36:
        /*0234*/ 	.byte	0x04, 0x36
        /*0236*/ 	.short	(.L_38 - .L_37)
.L_37:
        /*0238*/ 	.word	0x00000008
.L_38:


//--------------------- .nv.callgraph             --------------------------
	.section	.nv.callgraph,"",@"SHT_CUDA_CALLGRAPH"
	.align	4
	.sectionentsize	8
	.align		4
        /*0000*/ 	.word	0x00000000
	.align		4
        /*0004*/ 	.word	0xffffffff
	.align		4
        /*0008*/ 	.word	0x00000000
	.align		4
        /*000c*/ 	.word	0xfffffffe
	.align		4
        /*0010*/ 	.word	0x00000000
	.align		4
        /*0014*/ 	.word	0xfffffffd
	.align		4
        /*0018*/ 	.word	0x00000000
	.align		4
        /*001c*/ 	.word	0xfffffffc


//--------------------- .nv.constant4             --------------------------
	.section	.nv.constant4,"a",@progbits
	.align	8
	.align		8
.nv.constant4:
        /*0000*/ 	.dword	_ZN39_INTERNAL_4e90d8af_4_k_cu_142fe3e2_36484cuda3std3__45__cpo5beginE
	.align		8
        /*0008*/ 	.dword	_ZN39_INTERNAL_4e90d8af_4_k_cu_142fe3e2_36484cuda3std3__45__cpo3endE
	.align		8
        /*0010*/ 	.dword	_ZN39_INTERNAL_4e90d8af_4_k_cu_142fe3e2_36484cuda3std3__45__cpo6cbeginE
	.align		8
        /*0018*/ 	.dword	_ZN39_INTERNAL_4e90d8af_4_k_cu_142fe3e2_36484cuda3std3__45__cpo4cendE
	.align		8
        /*0020*/ 	.dword	_ZN39_INTERNAL_4e90d8af_4_k_cu_142fe3e2_36484cuda3std3__441_GLOBAL__N__4e90d8af_4_k_cu_142fe3e2_36486ignoreE
	.align		8
        /*0028*/ 	.dword	_ZN39_INTERNAL_4e90d8af_4_k_cu_142fe3e2_36484cuda3std3__419piecewise_constructE
	.align		8
        /*0030*/ 	.dword	_ZN39_INTERNAL_4e90d8af_4_k_cu_142fe3e2_36484cuda3std3__48in_placeE
	.align		8
        /*0038*/ 	.dword	_ZN39_INTERNAL_4e90d8af_4_k_cu_142fe3e2_36484cuda3std6ranges3__45__cpo4swapE
	.align		8
        /*0040*/ 	.dword	_ZN39_INTERNAL_4e90d8af_4_k_cu_142fe3e2_36484cuda3std6ranges3__45__cpo9iter_moveE
	.align		8
        /*0048*/ 	.dword	_ZN39_INTERNAL_4e90d8af_4_k_cu_142fe3e2_36484cute7productE
	.align		8
        /*0050*/ 	.dword	_ZN39_INTERNAL_4e90d8af_4_k_cu_142fe3e2_36484cute1_E


//--------------------- .text._ZN7cutlass13device_kernelINS_4gemm6kernel13GemmUniversalIN4cute5tupleIJiiiiEEENS1_10collective13CollectiveMmaINS1_37MainloopSm90TmaGmmaWarpSpecializedFP8ILi3ENS5_IJNS4_1CILi1EEESB_SB_EEENS1_35KernelTmaWarpSpecializedCooperativeEEENS5_IJNSA_ILi192EEENSA_ILi64EEENSA_ILi256EEEEEENS_12float_e4m3_tENS5_IJlSB_lEEESJ_SK_NS4_8TiledMMAINS4_8MMA_AtomIJNS4_4SM904GMMA30MMA_64x64x32_F32E4M3E4M3_SS_TNILNSO_7ScaleInE1ELSQ_1EEEEEENS4_6LayoutINS5_IJNSA_ILi2EEESB_SB_EEENS5_IJSB_NSA_ILi0EEESW_EEEEENS5_IJNS4_10UnderscoreESZ_SZ_EEEEENS4_13SM90_TMA_LOADENS4_14ComposedLayoutINS4_7SwizzleILi3ELi4ELi3EEENS4_18smem_ptr_flag_bitsILi8EEENST_INS5_IJNSA_ILi8EEENSA_ILi128EEEEEENS5_IJS19_SB_EEEEEEEvNS4_8identityES12_S1D_vS1E_EENS_8epilogue10collective6detail29Sm90TmaWarpSpecializedAdapterINS1H_15DefaultEpilogueISJ_SK_SK_NS1G_6thread17LinearCombinationISJ_Li1EffLNS1L_9ScaleType4KindE0ELNS_15FloatRoundStyleE2ESJ_EENS1_15EpilogueDefaultEEEEEvvEEEEvNT_6ParamsE --------------------------
	.section	.text._ZN7cutlass13device_kernelINS_4gemm6kernel13GemmUniversalIN4cute5tupleIJiiiiEEENS1_10collective13CollectiveMmaINS1_37MainloopSm90TmaGmmaWarpSpecializedFP8ILi3ENS5_IJNS4_1CILi1EEESB_SB_EEENS1_35KernelTmaWarpSpecializedCooperativeEEENS5_IJNSA_ILi192EEENSA_ILi64EEENSA_ILi256EEEEEENS_12float_e4m3_tENS5_IJlSB_lEEESJ_SK_NS4_8TiledMMAINS4_8MMA_AtomIJNS4_4SM904GMMA30MMA_64x64x32_F32E4M3E4M3_SS_TNILNSO_7ScaleInE1ELSQ_1EEEEEENS4_6LayoutINS5_IJNSA_ILi2EEESB_SB_EEENS5_IJSB_NSA_ILi0EEESW_EEEEENS5_IJNS4_10UnderscoreESZ_SZ_EEEEENS4_13SM90_TMA_LOADENS4_14ComposedLayoutINS4_7SwizzleILi3ELi4ELi3EEENS4_18smem_ptr_flag_bitsILi8EEENST_INS5_IJNSA_ILi8EEENSA_ILi128EEEEEENS5_IJS19_SB_EEEEEEEvNS4_8identityES12_S1D_vS1E_EENS_8epilogue10collective6detail29Sm90TmaWarpSpecializedAdapterINS1H_15DefaultEpilogueISJ_SK_SK_NS1G_6thread17LinearCombinationISJ_Li1EffLNS1L_9ScaleType4KindE0ELNS_15FloatRoundStyleE2ESJ_EENS1_15EpilogueDefaultEEEEEvvEEEEvNT_6ParamsE,"ax",@progbits
	.align	128
.text._ZN7cutlass13device_kernelINS_4gemm6kernel13GemmUniversalIN4cute5tupleIJiiiiEEENS1_10collective13CollectiveMmaINS1_37MainloopSm90TmaGmmaWarpSpecializedFP8ILi3ENS5_IJNS4_1CILi1EEESB_SB_EEENS1_35KernelTmaWarpSpecializedCooperativeEEENS5_IJNSA_ILi192EEENSA_ILi64EEENSA_ILi256EEEEEENS_12float_e4m3_tENS5_IJlSB_lEEESJ_SK_NS4_8TiledMMAINS4_8MMA_AtomIJNS4_4SM904GMMA30MMA_64x64x32_F32E4M3E4M3_SS_TNILNSO_7ScaleInE1ELSQ_1EEEEEENS4_6LayoutINS5_IJNSA_ILi2EEESB_SB_EEENS5_IJSB_NSA_ILi0EEESW_EEEEENS5_IJNS4_10UnderscoreESZ_SZ_EEEEENS4_13SM90_TMA_LOADENS4_14ComposedLayoutINS4_7SwizzleILi3ELi4ELi3EEENS4_18smem_ptr_flag_bitsILi8EEENST_INS5_IJNSA_ILi8EEENSA_ILi128EEEEEENS5_IJS19_SB_EEEEEEEvNS4_8identityES12_S1D_vS1E_EENS_8epilogue10collective6detail29Sm90TmaWarpSpecializedAdapterINS1H_15DefaultEpilogueISJ_SK_SK_NS1G_6thread17LinearCombinationISJ_Li1EffLNS1L_9ScaleType4KindE0ELNS_15FloatRoundStyleE2ESJ_EENS1_15EpilogueDefaultEEEEEvvEEEEvNT_6ParamsE:
        .type           _ZN7cutlass13device_kernelINS_4gemm6kernel13GemmUniversalIN4cute5tupleIJiiiiEEENS1_10collective13CollectiveMmaINS1_37MainloopSm90TmaGmmaWarpSpecializedFP8ILi3ENS5_IJNS4_1CILi1EEESB_SB_EEENS1_35KernelTmaWarpSpecializedCooperativeEEENS5_IJNSA_ILi192EEENSA_ILi64EEENSA_ILi256EEEEEENS_12float_e4m3_tENS5_IJlSB_lEEESJ_SK_NS4_8TiledMMAINS4_8MMA_AtomIJNS4_4SM904GMMA30MMA_64x64x32_F32E4M3E4M3_SS_TNILNSO_7ScaleInE1ELSQ_1EEEEEENS4_6LayoutINS5_IJNSA_ILi2EEESB_SB_EEENS5_IJSB_NSA_ILi0EEESW_EEEEENS5_IJNS4_10UnderscoreESZ_SZ_EEEEENS4_13SM90_TMA_LOADENS4_14ComposedLayoutINS4_7SwizzleILi3ELi4ELi3EEENS4_18smem_ptr_flag_bitsILi8EEENST_INS5_IJNSA_ILi8EEENSA_ILi128EEEEEENS5_IJS19_SB_EEEEEEEvNS4_8identityES12_S1D_vS1E_EENS_8epilogue10collective6detail29Sm90TmaWarpSpecializedAdapterINS1H_15DefaultEpilogueISJ_SK_SK_NS1G_6thread17LinearCombinationISJ_Li1EffLNS1L_9ScaleType4KindE0ELNS_15FloatRoundStyleE2ESJ_EENS1_15EpilogueDefaultEEEEEvvEEEEvNT_6ParamsE,@function
        .size           _ZN7cutlass13device_kernelINS_4gemm6kernel13GemmUniversalIN4cute5tupleIJiiiiEEENS1_10collective13CollectiveMmaINS1_37MainloopSm90TmaGmmaWarpSpecializedFP8ILi3ENS5_IJNS4_1CILi1EEESB_SB_EEENS1_35KernelTmaWarpSpecializedCooperativeEEENS5_IJNSA_ILi192EEENSA_ILi64EEENSA_ILi256EEEEEENS_12float_e4m3_tENS5_IJlSB_lEEESJ_SK_NS4_8TiledMMAINS4_8MMA_AtomIJNS4_4SM904GMMA30MMA_64x64x32_F32E4M3E4M3_SS_TNILNSO_7ScaleInE1ELSQ_1EEEEEENS4_6LayoutINS5_IJNSA_ILi2EEESB_SB_EEENS5_IJSB_NSA_ILi0EEESW_EEEEENS5_IJNS4_10UnderscoreESZ_SZ_EEEEENS4_13SM90_TMA_LOADENS4_14ComposedLayoutINS4_7SwizzleILi3ELi4ELi3EEENS4_18smem_ptr_flag_bitsILi8EEENST_INS5_IJNSA_ILi8EEENSA_ILi128EEEEEENS5_IJS19_SB_EEEEEEEvNS4_8identityES12_S1D_vS1E_EENS_8epilogue10collective6detail29Sm90TmaWarpSpecializedAdapterINS1H_15DefaultEpilogueISJ_SK_SK_NS1G_6thread17LinearCombinationISJ_Li1EffLNS1L_9ScaleType4KindE0ELNS_15FloatRoundStyleE2ESJ_EENS1_15EpilogueDefaultEEEEEvvEEEEvNT_6ParamsE,(.L_x_199 - _ZN7cutlass13device_kernelINS_4gemm6kernel13GemmUniversalIN4cute5tupleIJiiiiEEENS1_10collective13CollectiveMmaINS1_37MainloopSm90TmaGmmaWarpSpecializedFP8ILi3ENS5_IJNS4_1CILi1EEESB_SB_EEENS1_35KernelTmaWarpSpecializedCooperativeEEENS5_IJNSA_ILi192EEENSA_ILi64EEENSA_ILi256EEEEEENS_12float_e4m3_tENS5_IJlSB_lEEESJ_SK_NS4_8TiledMMAINS4_8MMA_AtomIJNS4_4SM904GMMA30MMA_64x64x32_F32E4M3E4M3_SS_TNILNSO_7ScaleInE1ELSQ_1EEEEEENS4_6LayoutINS5_IJNSA_ILi2EEESB_SB_EEENS5_IJSB_NSA_ILi0EEESW_EEEEENS5_IJNS4_10UnderscoreESZ_SZ_EEEEENS4_13SM90_TMA_LOADENS4_14ComposedLayoutINS4_7SwizzleILi3ELi4ELi3EEENS4_18smem_ptr_flag_bitsILi8EEENST_INS5_IJNSA_ILi8EEENSA_ILi128EEEEEENS5_IJS19_SB_EEEEEEEvNS4_8identityES12_S1D_vS1E_EENS_8epilogue10collective6detail29Sm90TmaWarpSpecializedAdapterINS1H_15DefaultEpilogueISJ_SK_SK_NS1G_6thread17LinearCombinationISJ_Li1EffLNS1L_9ScaleType4KindE0ELNS_15FloatRoundStyleE2ESJ_EENS1_15EpilogueDefaultEEEEEvvEEEEvNT_6ParamsE)
        .other          _ZN7cutlass13device_kernelINS_4gemm6kernel13GemmUniversalIN4cute5tupleIJiiiiEEENS1_10collective13CollectiveMmaINS1_37MainloopSm90TmaGmmaWarpSpecializedFP8ILi3ENS5_IJNS4_1CILi1EEESB_SB_EEENS1_35KernelTmaWarpSpecializedCooperativeEEENS5_IJNSA_ILi192EEENSA_ILi64EEENSA_ILi256EEEEEENS_12float_e4m3_tENS5_IJlSB_lEEESJ_SK_NS4_8TiledMMAINS4_8MMA_AtomIJNS4_4SM904GMMA30MMA_64x64x32_F32E4M3E4M3_SS_TNILNSO_7ScaleInE1ELSQ_1EEEEEENS4_6LayoutINS5_IJNSA_ILi2EEESB_SB_EEENS5_IJSB_NSA_ILi0EEESW_EEEEENS5_IJNS4_10UnderscoreESZ_SZ_EEEEENS4_13SM90_TMA_LOADENS4_14ComposedLayoutINS4_7SwizzleILi3ELi4ELi3EEENS4_18smem_ptr_flag_bitsILi8EEENST_INS5_IJNSA_ILi8EEENSA_ILi128EEEEEENS5_IJS19_SB_EEEEEEEvNS4_8identityES12_S1D_vS1E_EENS_8epilogue10collective6detail29Sm90TmaWarpSpecializedAdapterINS1H_15DefaultEpilogueISJ_SK_SK_NS1G_6thread17LinearCombinationISJ_Li1EffLNS1L_9ScaleType4KindE0ELNS_15FloatRoundStyleE2ESJ_EENS1_15EpilogueDefaultEEEEEvvEEEEvNT_6ParamsE,@"STO_CUDA_ENTRY STV_DEFAULT"
_ZN7cutlass13device_kernelINS_4gemm6kernel13GemmUniversalIN4cute5tupleIJiiiiEEENS1_10collective13CollectiveMmaINS1_37MainloopSm90TmaGmmaWarpSpecializedFP8ILi3ENS5_IJNS4_1CILi1EEESB_SB_EEENS1_35KernelTmaWarpSpecializedCooperativeEEENS5_IJNSA_ILi192EEENSA_ILi64EEENSA_ILi256EEEEEENS_12float_e4m3_tENS5_IJlSB_lEEESJ_SK_NS4_8TiledMMAINS4_8MMA_AtomIJNS4_4SM904GMMA30MMA_64x64x32_F32E4M3E4M3_SS_TNILNSO_7ScaleInE1ELSQ_1EEEEEENS4_6LayoutINS5_IJNSA_ILi2EEESB_SB_EEENS5_IJSB_NSA_ILi0EEESW_EEEEENS5_IJNS4_10UnderscoreESZ_SZ_EEEEENS4_13SM90_TMA_LOADENS4_14ComposedLayoutINS4_7SwizzleILi3ELi4ELi3EEENS4_18smem_ptr_flag_bitsILi8EEENST_INS5_IJNSA_ILi8EEENSA_ILi128EEEEEENS5_IJS19_SB_EEEEEEEvNS4_8identityES12_S1D_vS1E_EENS_8epilogue10collective6detail29Sm90TmaWarpSpecializedAdapterINS1H_15DefaultEpilogueISJ_SK_SK_NS1G_6thread17LinearCombinationISJ_Li1EffLNS1L_9ScaleType4KindE0ELNS_15FloatRoundStyleE2ESJ_EENS1_15EpilogueDefaultEEEEEvvEEEEvNT_6ParamsE:
[----:B------:R-:W-:Y:S01]  /*0000*/  LDC R1, c[0x0][0x28] ;  /* 0x00000a00ff017b82 */ /* 0x000fe20000000800 */
[----:B------:R-:W0:Y:S01]  /*0010*/  S2R R0, SR_TID.X ;  /* 0x0000000000007919 */ /* 0x000e220000002100 */
[----:B------:R-:W-:Y:S01]  /*0020*/  ELECT P0, URZ, PT ;  /* 0x00000000003f782f */ /* 0x000fe20003800000 */
[----:B------:R-:W-:Y:S01]  /*0030*/  BSSY B0, `(.L_x_0) ;  /* 0x000000f000007945 */ /* 0x000fe20003800000 */
[--C-:B0-----:R-:W-:Y:S02]  /*0040*/  SHF.R.U32.HI R2, RZ, 0x5, R0.reuse ;  /* 0x00000005ff027819 */ /* 0x101fe40000011600 */
[----:B------:R-:W-:-:S03]  /*0050*/  SHF.R.U32.HI R3, RZ, 0x7, R0 ;  /* 0x00000007ff037819 */ /* 0x000fc60000011600 */
[----:B------:R-:W0:Y:S04]  /*0060*/  SHFL.IDX PT, R5, R2, RZ, 0x1f ;  /* 0x00001fff02057589 */ /* 0x000e2800000e0000 */
[----:B------:R1:W2:Y:S01]  /*0070*/  SHFL.IDX PT, R6, R3, RZ, 0x1f ;  /* 0x00001fff03067589 */ /* 0x0002a200000e0000 */
[----:B0-----:R-:W-:-:S13]  /*0080*/  ISETP.NE.OR P0, PT, R5, RZ, !P0 ;  /* 0x000000ff0500720c */ /* 0x001fda0004705670 */
[----:B-12---:R-:W-:Y:S05]  /*0090*/  @P0 BRA `(.L_x_1) ;  /* 0x0000000000200947 */ /* 0x006fea0003800000 */
[----:B------:R-:W-:Y:S02]  /*00a0*/  ULDC.64 UR4, c[0x0][0x198] ;  /* 0x0000660000047ab9 */ /* 0x000fe40000000a00 */
[----:B------:R-:W-:Y:S02]  /*00b0*/  UIADD3 UR6, UP0, UR4, 0xf0, URZ ;  /* 0x000000f004067890 */ /* 0x000fe4000ff1e03f */
[----:B------:R-:W-:Y:S02]  /*00c0*/  UIADD3 UR4, UP1, UR4, 0x1f0, URZ ;  /* 0x000001f004047890 */ /* 0x000fe4000ff3e03f */
[----:B------:R-:W-:Y:S02]  /*00d0*/  UIADD3.X UR7, URZ, UR5, URZ, UP0, !UPT ;  /* 0x000000053f077290 */ /* 0x000fe400087fe43f */
[----:B------:R-:W-:-:S07]  /*00e0*/  UIADD3.X UR5, URZ, UR5, URZ, UP1, !UPT ;  /* 0x000000053f057290 */ /* 0x000fce0008ffe43f */
[----:B------:R0:W-:Y:S02]  /*00f0*/  UTMACCTL.PF [UR6] ;  /* 0x00000000060079b9 */ /* 0x0001e40008040000 */
[----:B------:R0:W-:Y:S02]  /*0100*/  UTMACCTL.PF [UR4] ;  /* 0x00000000040079b9 */ /* 0x0001e40008040000 */
[----:B0-----:R-:W-:Y:S01]  /*0110*/  NOP ;  /* 0x0000000000007918 */ /* 0x001fe20000000000 */
.L_x_1:
[----:B------:R-:W-:Y:S05]  /*0120*/  BSYNC B0 ;  /* 0x0000000000007941 */ /* 0x000fea0003800000 */
.L_x_0:
[----:B------:R-:W0:Y:S02]  /*0130*/  SHFL.IDX PT, R3, R2, RZ, 0x1f ;  /* 0x00001fff02037589 */ /* 0x000e2400000e0000 */
[----:B0-----:R-:W-:-:S13]  /*0140*/  ISETP.NE.AND P0, PT, R3, RZ, PT ;  /* 0x000000ff0300720c */ /* 0x001fda0003f05270 */
[----:B------:R-:W-:Y:S05]  /*0150*/  @P0 BRA `(.L_x_2) ;  /* 0x0000000000500947 */ /* 0x000fea0003800000 */
[----:B------:R-:W0:Y:S01]  /*0160*/  S2UR UR8, SR_CgaCtaId ;  /* 0x00000000000879c3 */ /* 0x000e220000008800 */
[----:B------:R-:W-:Y:S01]  /*0170*/  UMOV UR4, 0x400 ;  /* 0x0000040000047882 */ /* 0x000fe20000000000 */
[----:B------:R-:W-:Y:S01]  /*0180*/  UMOV UR5, 0x1 ;  /* 0x0000000100057882 */ /* 0x000fe20000000000 */
[----:B------:R-:W-:Y:S01]  /*0190*/  UMOV UR6, 0x100 ;  /* 0x0000010000067882 */ /* 0x000fe20000000000 */
[----:B------:R-:W-:Y:S01]  /*01a0*/  ELECT P0, URZ, PT ;  /* 0x00000000003f782f */ /* 0x000fe20003800000 */
[----:B------:R-:W-:-:S04]  /*01b0*/  UIADD3 UR6, -UR6, 0x100000, URZ ;  /* 0x0010000006067890 */ /* 0x000fc8000fffe13f */
[----:B------:R-:W-:Y:S02]  /*01c0*/  USHF.L.U32 UR7, UR6, 0xb, URZ ;  /* 0x0000000b06077899 */ /* 0x000fe4000800063f */
[----:B------:R-:W-:Y:S02]  /*01d0*/  USHF.L.U32 UR6, UR6, 0x1, URZ ;  /* 0x0000000106067899 */ /* 0x000fe4000800063f */
[----:B0-----:R-:W-:Y:S02]  /*01e0*/  ULEA UR8, UR8, UR4, 0x18 ;  /* 0x0000000408087291 */ /* 0x001fe4000f8ec03f */
[----:B------:R-:W-:-:S04]  /*01f0*/  UIADD3 UR4, -UR5, 0x100000, URZ ;  /* 0x0010000005047890 */ /* 0x000fc8000fffe13f */
[----:B------:R-:W-:Y:S02]  /*0200*/  USHF.L.U32 UR5, UR4, 0xb, URZ ;  /* 0x0000000b04057899 */ /* 0x000fe4000800063f */
[----:B------:R-:W-:Y:S01]  /*0210*/  USHF.L.U32 UR4, UR4, 0x1, URZ ;  /* 0x0000000104047899 */ /* 0x000fe2000800063f */
[----:B------:R-:W0:Y:S11]  /*0220*/  FENCE.VIEW.ASYNC.S ;  /* 0x00000000000073c6 */ /* 0x000e360000000000 */
[----:B0-----:R0:W1:Y:S01]  /*0230*/  SYNCS.EXCH.64 URZ, [UR8], UR4 ;  /* 0x00000004083f75b2 */ /* 0x0010620008000100 */
[----:B------:R0:W2:Y:S01]  /*0240*/  SYNCS.EXCH.64 URZ, [UR8+0x18], UR6 ;  /* 0x00001806083f75b2 */ /* 0x0000a20008000100 */
[----:B------:R0:W3:Y:S01]  /*0250*/  SYNCS.EXCH.64 URZ, [UR8+0x8], UR4 ;  /* 0x00000804083f75b2 */ /* 0x0000e20008000100 */
[----:B------:R0:W4:Y:S01]  /*0260*/  SYNCS.EXCH.64 URZ, [UR8+0x20], UR6 ;  /* 0x00002006083f75b2 */ /* 0x0001220008000100 */
[----:B------:R0:W0:Y:S01]  /*0270*/  SYNCS.EXCH.64 URZ, [UR8+0x10], UR4 ;  /* 0x00001004083f75b2 */ /* 0x0000220008000100 */
[----:B------:R0:W0:Y:S01]  /*0280*/  SYNCS.EXCH.64 URZ, [UR8+0x28], UR6 ;  /* 0x00002806083f75b2 */ /* 0x0000220008000100 */
[----:B------:R-:W-:Y:S01]  /*0290*/  NOP ;  /* 0x0000000000007918 */ /* 0x000fe20000000000 */
.L_x_2:
[----:B------:R-:W5:Y:S01]  /*02a0*/  SHFL.IDX PT, R2, R2, RZ, 0x1f ;  /* 0x00001fff02027589 */ /* 0x000f6200000e0000 */
[----:B------:R-:W1:Y:S01]  /*02b0*/  LDC R3, c[0x0][0x65c] ;  /* 0x00019700ff037b82 */ /* 0x000e620000000800 */
[----:B------:R-:W-:Y:S02]  /*02c0*/  ELECT P0, URZ, PT ;  /* 0x00000000003f782f */ /* 0x000fe40003800000 */
[----:B------:R-:W-:Y:S01]  /*02d0*/  SHF.R.S32.HI R4, RZ, 0x1f, R5 ;  /* 0x0000001fff047819 */ /* 0x000fe20000011405 */
[----:B------:R-:W2:Y:S01]  /*02e0*/  S2R R10, SR_CTAID.Y ;  /* 0x00000000000a7919 */ /* 0x000ea20000002600 */
[----:B0-----:R-:W-:Y:S01]  /*02f0*/  UMOV UR4, 0x20 ;  /* 0x0000002000047882 */ /* 0x001fe20000000000 */
[C---:B------:R-:W-:Y:S01]  /*0300*/  ISETP.NE.AND P2, PT, R6.reuse, RZ, PT ;  /* 0x000000ff0600720c */ /* 0x040fe20003f45270 */
[----:B------:R-:W-:Y:S01]  /*0310*/  VIADD R11, R6, 0xffffffff ;  /* 0xffffffff060b7836 */ /* 0x000fe20000000000 */
[----:B------:R-:W0:Y:S01]  /*0320*/  S2R R8, SR_CTAID.X ;  /* 0x0000000000087919 */ /* 0x000e220000002500 */
[----:B------:R-:W-:Y:S01]  /*0330*/  LEA.HI R4, R4, R5, RZ, 0x2 ;  /* 0x0000000504047211 */ /* 0x000fe200078f10ff */
[----:B------:R-:W-:Y:S01]  /*0340*/  NOP ;  /* 0x0000000000007918 */ /* 0x000fe20000000000 */
[----:B------:R-:W-:Y:S01]  /*0350*/  NOP ;  /* 0x0000000000007918 */ /* 0x000fe20000000000 */
[----:B------:R-:W-:-:S02]  /*0360*/  ISETP.GE.U32.AND P1, PT, R11, 0x2, PT ;  /* 0x000000020b00780c */ /* 0x000fc40003f26070 */
[----:B------:R-:W-:-:S05]  /*0370*/  LOP3.LUT R4, R4, 0xfffffffc, RZ, 0xc0, !PT ;  /* 0xfffffffc04047812 */ /* 0x000fca00078ec0ff */
[----:B------:R-:W-:Y:S01]  /*0380*/  IMAD.IADD R5, R5, 0x1, -R4 ;  /* 0x0000000105057824 */ /* 0x000fe200078e0a04 */
[----:B-----5:R-:W-:Y:S02]  /*0390*/  ISETP.NE.OR P0, PT, R2, RZ, !P0 ;  /* 0x000000ff0200720c */ /* 0x020fe40004705670 */
[----:B-1----:R-:W-:-:S11]  /*03a0*/  ISETP.NE.AND P3, PT, R3, 0x1, PT ;  /* 0x000000010300780c */ /* 0x002fd60003f65270 */
[----:B------:R-:W-:Y:S01]  /*03b0*/  VOTEU.ALL UP0, P0 ;  /* 0x00000000003f7886 */ /* 0x000fe20000000000 */
[----:B------:R-:W-:Y:S01]  /*03c0*/  VOTEU.ALL UP1, P0 ;  /* 0x00000000003f7886 */ /* 0x000fe20000020000 */
[----:B------:R-:W0:Y:S01]  /*03d0*/  @P3 LDC R9, c[0x0][0x10] ;  /* 0x00000400ff093b82 */ /* 0x000e220000000800 */
[----:B--2---:R-:W-:Y:S02]  /*03e0*/  @P3 IMAD.MOV.U32 R2, RZ, RZ, R10 ;  /* 0x000000ffff023224 */ /* 0x004fe400078e000a */
[----:B------:R-:W-:Y:S01]  /*03f0*/  @!UP0 UMOV UR6, 0x400 ;  /* 0x0000040000068882 */ /* 0x000fe20000000000 */
[----:B------:R-:W-:-:S04]  /*0400*/  @!UP0 UIADD3 UR4, -UR4, 0x100000, URZ ;  /* 0x0010000004048890 */ /* 0x000fc8000fffe13f */
[----:B------:R-:W-:Y:S02]  /*0410*/  @!UP0 USHF.L.U32 UR5, UR4, 0xb, URZ ;  /* 0x0000000b04058899 */ /* 0x000fe4000800063f */
[----:B------:R-:W-:Y:S01]  /*0420*/  @!UP0 USHF.L.U32 UR4, UR4, 0x1, URZ ;  /* 0x0000000104048899 */ /* 0x000fe2000800063f */
[----:B------:R-:W-:Y:S02]  /*0430*/  @P3 IMAD.MOV.U32 R3, RZ, RZ, RZ ;  /* 0x000000ffff033224 */ /* 0x000fe400078e00ff */
[----:B------:R-:W-:Y:S01]  /*0440*/  @P3 IMAD.MOV.U32 R13, RZ, RZ, RZ ;  /* 0x000000ffff0d3224 */ /* 0x000fe200078e00ff */
[----:B------:R-:W1:Y:S08]  /*0450*/  @!UP0 S2UR UR7, SR_CgaCtaId ;  /* 0x00000000000789c3 */ /* 0x000e700000008800 */
[----:B------:R-:W2:Y:S01]  /*0460*/  @!P3 LDC R7, c[0x0][0xc] ;  /* 0x00000300ff07bb82 */ /* 0x000ea20000000800 */
[----:B0-----:R-:W-:-:S04]  /*0470*/  @P3 IMAD.WIDE.U32 R2, R8, R9, R2 ;  /* 0x0000000908023225 */ /* 0x001fc800078e0002 */
[----:B------:R-:W-:Y:S02]  /*0480*/  IMAD.MOV.U32 R9, RZ, RZ, RZ ;  /* 0x000000ffff097224 */ /* 0x000fe400078e00ff */
[----:B------:R-:W-:Y:S01]  /*0490*/  @P3 IMAD.IADD R3, R3, 0x1, R13 ;  /* 0x0000000103033824 */ /* 0x000fe200078e020d */
[----:B-1----:R-:W-:Y:S01]  /*04a0*/  @!UP0 ULEA UR6, UR7, UR6, 0x18 ;  /* 0x0000000607068291 */ /* 0x002fe2000f8ec03f */
[----:B------:R-:W-:Y:S01]  /*04b0*/  VOTEU.ALL UP0, P0 ;  /* 0x00000000003f7886 */ /* 0x000fe20000000000 */
[----:B------:R-:W-:-:S04]  /*04c0*/  ISETP.NE.AND P0, PT, R5, 0x3, PT ;  /* 0x000000030500780c */ /* 0x000fc80003f05270 */
[----:B------:R-:W-:-:S04]  /*04d0*/  ISETP.EQ.OR P0, PT, R5, RZ, !P0 ;  /* 0x000000ff0500720c */ /* 0x000fc80004702670 */
[----:B------:R-:W-:Y:S01]  /*04e0*/  ISETP.EQ.AND P0, PT, R6, RZ, P0 ;  /* 0x000000ff0600720c */ /* 0x000fe20000702270 */
[----:B------:R-:W0:Y:S02]  /*04f0*/  FENCE.VIEW.ASYNC.S ;  /* 0x00000000000073c6 */ /* 0x000e240000000000 */
[----:B0-----:R0:W3:Y:S01]  /*0500*/  @!UP0 SYNCS.EXCH.64 URZ, [UR6+0x40], UR4 ;  /* 0x00004004063f85b2 */ /* 0x0010e20008000100 */
[----:B--2---:R-:W-:Y:S01]  /*0510*/  @!P3 IMAD.WIDE.U32 R6, R7, R10, R8 ;  /* 0x0000000a0706b225 */ /* 0x004fe200078e0008 */
[----:B------:R-:W-:-:S03]  /*0520*/  SEL R4, RZ, 0x1, !P0 ;  /* 0x00000001ff047807 */ /* 0x000fc60004000000 */
[----:B------:R-:W-:Y:S02]  /*0530*/  @!P3 IMAD.MOV.U32 R2, RZ, RZ, R6 ;  /* 0x000000ffff02b224 */ /* 0x000fe400078e0006 */
[----:B------:R-:W-:Y:S01]  /*0540*/  @!P3 IMAD.MOV.U32 R3, RZ, RZ, R7 ;  /* 0x000000ffff03b224 */ /* 0x000fe200078e0007 */
[----:B------:R-:W-:Y:S01]  /*0550*/  SEL R4, R4, 0x2, P1 ;  /* 0x0000000204047807 */ /* 0x000fe20000800000 */
[----:B------:R0:W3:Y:S01]  /*0560*/  @!UP1 SYNCS.EXCH.64 URZ, [UR6+0x48], UR4 ;  /* 0x00004804063f95b2 */ /* 0x0000e20008000100 */
[----:B------:R-:W-:Y:S01]  /*0570*/  NOP ;  /* 0x0000000000007918 */ /* 0x000fe20000000000 */
[----:B---34-:R-:W-:Y:S06]  /*0580*/  BAR.SYNC.DEFER_BLOCKING 0x0 ;  /* 0x0000000000007b1d */ /* 0x018fec0000010000 */
[----:B------:R-:W-:Y:S05]  /*0590*/  @!P2 BRA `(.L_x_3) ;  /* 0x0000007c00c4a947 */ /* 0x000fea0003800000 */
[----:B------:R-:W-:-:S13]  /*05a0*/  ISETP.GT.U32.AND P0, PT, R11, 0x1, PT ;  /* 0x000000010b00780c */ /* 0x000fda0003f04070 */
[----:B0-----:R-:W-:Y:S05]  /*05b0*/  @P0 EXIT ;  /* 0x000000000000094d */ /* 0x001fea0003800000 */
[----:B------:R-:W-:Y:S01]  /*05c0*/  ULDC.64 UR4, c[0x0][0x650] ;  /* 0x0001940000047ab9 */ /* 0x000fe20000000a00 */
[----:B------:R-:W-:Y:S01]  /*05d0*/  PRMT R12, RZ, 0x7610, R12 ;  /* 0x00007610ff0c7816 */ /* 0x000fe2000000000c */
[----:B------:R-:W-:Y:S01]  /*05e0*/  IMAD.MOV.U32 R6, RZ, RZ, -0x1 ;  /* 0xffffffffff067424 */ /* 0x000fe200078e00ff */
[----:B------:R-:W-:Y:S01]  /*05f0*/  ISETP.GE.U32.AND P0, PT, R2, UR4, PT ;  /* 0x0000000402007c0c */ /* 0x000fe2000bf06070 */
[----:B------:R-:W-:Y:S02]  /*0600*/  IMAD.MOV.U32 R7, RZ, RZ, -0x1 ;  /* 0xffffffffff077424 */ /* 0x000fe400078e00ff */
[----:B------:R-:W-:Y:S01]  /*0610*/  IMAD.MOV.U32 R5, RZ, RZ, -0x1 ;  /* 0xffffffffff057424 */ /* 0x000fe200078e00ff */
[----:B------:R-:W-:-:S13]  /*0620*/  ISETP.GE.U32.AND.EX P0, PT, R3, UR5, PT, P0 ;  /* 0x0000000503007c0c */ /* 0x000fda000bf06100 */
[----:B------:R-:W-:Y:S05]  /*0630*/  @P0 BRA `(.L_x_4) ;  /* 0x00000004005c0947 */ /* 0x000fea0003800000 */
[----:B------:R-:W0:Y:S01]  /*0640*/  LDC.64 R16, c[0x0][0x628] ;  /* 0x00018a00ff107b82 */ /* 0x000e220000000a00 */
[----:B------:R-:W-:Y:S02]  /*0650*/  IMAD.MOV.U32 R6, RZ, RZ, R2 ;  /* 0x000000ffff067224 */ /* 0x000fe400078e0002 */
[----:B------:R-:W-:-:S05]  /*0660*/  IMAD.MOV.U32 R7, RZ, RZ, R3 ;  /* 0x000000ffff077224 */ /* 0x000fca00078e0003 */
[----:B------:R-:W1:Y:S08]  /*0670*/  LDC R18, c[0x0][0x630] ;  /* 0x00018c00ff127b82 */ /* 0x000e700000000800 */
[----:B------:R-:W2:Y:S01]  /*0680*/  LDC.64 R20, c[0x0][0x620] ;  /* 0x00018800ff147b82 */ /* 0x000ea20000000a00 */
[----:B0-----:R-:W-:-:S04]  /*0690*/  ISETP.NE.U32.AND P0, PT, R16, RZ, PT ;  /* 0x000000ff1000720c */ /* 0x001fc80003f05070 */
[----:B------:R-:W-:-:S13]  /*06a0*/  ISETP.NE.AND.EX P0, PT, R17, RZ, PT, P0 ;  /* 0x000000ff1100720c */ /* 0x000fda0003f05300 */
[----:B-12---:R-:W-:Y:S05]  /*06b0*/  @!P0 BRA `(.L_x_5) ;  /* 0x0000000000288947 */ /* 0x006fea0003800000 */
[----:B------:R-:W0:Y:S02]  /*06c0*/  LDC R5, c[0x0][0x634] ;  /* 0x00018d00ff057b82 */ /* 0x000e240000000800 */
[----:B0-----:R-:W-:-:S05]  /*06d0*/  IADD3 R5, P0, R2, R5, RZ ;  /* 0x0000000502057210 */ /* 0x001fca0007f1e0ff */
[----:B------:R-:W-:-:S04]  /*06e0*/  IMAD.X R11, RZ, RZ, R3, P0 ;  /* 0x000000ffff0b7224 */ /* 0x000fc800000e0603 */
[----:B------:R-:W-:-:S04]  /*06f0*/  IMAD.WIDE.U32 R6, R11, R16, RZ ;  /* 0x000000100b067225 */ /* 0x000fc800078e00ff */
[----:B------:R-:W-:-:S04]  /*0700*/  IMAD.WIDE.U32 R12, P0, R5, R17, R6 ;  /* 0x00000011050c7225 */ /* 0x000fc80007800006 */
[----:B------:R-:W-:-:S04]  /*0710*/  IMAD.WIDE.U32 R6, R5, R16, RZ ;  /* 0x0000001005067225 */ /* 0x000fc800078e00ff */
[----:B------:R-:W-:Y:S01]  /*0720*/  IMAD.X R15, RZ, RZ, RZ, P0 ;  /* 0x000000ffff0f7224 */ /* 0x000fe200000e06ff */
[----:B------:R-:W-:Y:S01]  /*0730*/  IADD3 RZ, P0, R7, R12, RZ ;  /* 0x0000000c07ff7210 */ /* 0x000fe20007f1e0ff */
[----:B------:R-:W-:-:S04]  /*0740*/  IMAD.MOV.U32 R14, RZ, RZ, R13 ;  /* 0x000000ffff0e7224 */ /* 0x000fc800078e000d */
[----:B------:R-:W-:-:S08]  /*0750*/  IMAD.WIDE.U32.X R6, R11, R17, R14, P0 ;  /* 0x000000110b067225 */ /* 0x000fd000000e040e */
.L_x_5:
[--C-:B------:R-:W-:Y:S01]  /*0760*/  SHF.R.U64 R26, R6, R18, R7.reuse ;  /* 0x00000012061a7219 */ /* 0x100fe20000001207 */
[----:B------:R-:W0:Y:S01]  /*0770*/  LDC.64 R22, c[0x0][0x640] ;  /* 0x00019000ff167b82 */ /* 0x000e220000000a00 */
[----:B------:R-:W-:Y:S01]  /*0780*/  I2FP.F32.U32 R5, R8 ;  /* 0x0000000800057245 */ /* 0x000fe20000201000 */
[----:B------:R-:W-:Y:S01]  /*0790*/  ULDC UR4, c[0x0][0x150] ;  /* 0x0000540000047ab9 */ /* 0x000fe20000000800 */
[----:B------:R-:W-:Y:S02]  /*07a0*/  SHF.R.U32.HI R6, RZ, R18, R7 ;  /* 0x00000012ff067219 */ /* 0x000fe40000011607 */
[----:B------:R-:W-:Y:S01]  /*07b0*/  IADD3 R11, P0, RZ, -R26, RZ ;  /* 0x8000001aff0b7210 */ /* 0x000fe20007f1e0ff */
[----:B------:R-:W-:Y:S01]  /*07c0*/  FMUL R5, R5, UR4 ;  /* 0x0000000405057c20 */ /* 0x000fe20008400000 */
[----:B------:R-:W-:Y:S01]  /*07d0*/  ULDC UR4, c[0x0][0x154] ;  /* 0x0000550000047ab9 */ /* 0x000fe20000000800 */
[----:B------:R-:W1:Y:S02]  /*07e0*/  LDC R14, c[0x0][0x618] ;  /* 0x00018600ff0e7b82 */ /* 0x000e640000000800 */
[----:B------:R-:W-:-:S02]  /*07f0*/  IMAD.X R13, RZ, RZ, ~R6, P0 ;  /* 0x000000ffff0d7224 */ /* 0x000fc400000e0e06 */
[----:B------:R-:W2:Y:S01]  /*0800*/  F2I.U32.TRUNC.NTZ R5, R5 ;  /* 0x0000000500057305 */ /* 0x000ea2000020f000 */
[----:B------:R-:W-:-:S03]  /*0810*/  IMAD.WIDE.U32 R6, R11, R20, R2 ;  /* 0x000000140b067225 */ /* 0x000fc600078e0002 */
[----:B------:R-:W3:Y:S01]  /*0820*/  LDC R9, c[0x0][0x144] ;  /* 0x00005100ff097b82 */ /* 0x000ee20000000800 */
[----:B------:R-:W-:-:S04]  /*0830*/  IMAD R12, R13, R20, RZ ;  /* 0x000000140d0c7224 */ /* 0x000fc800078e02ff */
[----:B------:R-:W-:Y:S02]  /*0840*/  IMAD R11, R11, R21, R12 ;  /* 0x000000150b0b7224 */ /* 0x000fe400078e020c */
[----:B------:R-:W-:Y:S01]  /*0850*/  IMAD.MOV.U32 R12, RZ, RZ, 0x1 ;  /* 0x00000001ff0c7424 */ /* 0x000fe200078e00ff */
[----:B------:R-:W4:Y:S01]  /*0860*/  LDC R18, c[0x0][0x608] ;  /* 0x00018200ff127b82 */ /* 0x000f220000000800 */
[----:B------:R-:W-:Y:S01]  /*0870*/  IMAD.IADD R11, R7, 0x1, R11 ;  /* 0x00000001070b7824 */ /* 0x000fe200078e020b */
[----:B0-----:R-:W-:Y:S01]  /*0880*/  ISETP.NE.U32.AND P0, PT, R22, RZ, PT ;  /* 0x000000ff1600720c */ /* 0x001fe20003f05070 */
[----:B--2---:R-:W-:-:S03]  /*0890*/  IMAD.MOV R7, RZ, RZ, -R5 ;  /* 0x000000ffff077224 */ /* 0x004fc600078e0a05 */
[----:B------:R-:W-:Y:S02]  /*08a0*/  ISETP.NE.AND.EX P0, PT, R23, RZ, PT, P0 ;  /* 0x000000ff1700720c */ /* 0x000fe40003f05300 */
[----:B------:R-:W0:Y:S01]  /*08b0*/  LDC R13, c[0x0][0x658] ;  /* 0x00019600ff0d7b82 */ /* 0x000e220000000800 */
[--C-:B-1----:R-:W-:Y:S02]  /*08c0*/  SHF.R.U64 R16, R6, R14, R11.reuse ;  /* 0x0000000e06107219 */ /* 0x102fe4000000120b */
[----:B------:R-:W-:Y:S02]  /*08d0*/  I2FP.F32.U32 R6, R10 ;  /* 0x0000000a00067245 */ /* 0x000fe40000201000 */
[----:B------:R-:W-:-:S03]  /*08e0*/  SHF.R.U32.HI R11, RZ, R14, R11 ;  /* 0x0000000eff0b7219 */ /* 0x000fc6000001160b */
[----:B------:R-:W1:Y:S01]  /*08f0*/  LDC R17, c[0x0][0x148] ;  /* 0x00005200ff117b82 */ /* 0x000e620000000800 */
[----:B---3--:R-:W-:Y:S02]  /*0900*/  IMAD R5, R9, R7, R8 ;  /* 0x0000000709057224 */ /* 0x008fe400078e0208 */
[----:B------:R-:W-:Y:S01]  /*0910*/  FMUL R7, R6, UR4 ;  /* 0x0000000406077c20 */ /* 0x000fe20008400000 */
[----:B------:R-:W-:-:S03]  /*0920*/  IMAD.MOV.U32 R6, RZ, RZ, -0x1 ;  /* 0xffffffffff067424 */ /* 0x000fc600078e00ff */
[----:B------:R2:W3:Y:S01]  /*0930*/  F2I.U32.TRUNC.NTZ R15, R7 ;  /* 0x00000007000f7305 */ /* 0x0004e2000020f000 */
[----:B------:R-:W1:Y:S01]  /*0940*/  LDC R21, c[0x0][0x600] ;  /* 0x00018000ff157b82 */ /* 0x000e620000000800 */
[-CC-:B----4-:R-:W-:Y:S02]  /*0950*/  SHF.R.U64 R27, R16, R18.reuse, R11.reuse ;  /* 0x00000012101b7219 */ /* 0x190fe4000000120b */
[----:B------:R-:W-:-:S05]  /*0960*/  SHF.R.U32.HI R8, RZ, R18, R11 ;  /* 0x00000012ff087219 */ /* 0x000fca000001160b */
[----:B------:R-:W4:Y:S01]  /*0970*/  LDC R20, c[0x0][0x648] ;  /* 0x00019200ff147b82 */ /* 0x000f220000000800 */
[-CC-:B0-----:R-:W-:Y:S02]  /*0980*/  SHF.R.U64 R18, R27, R13.reuse, R8.reuse ;  /* 0x0000000d1b127219 */ /* 0x181fe40000001208 */
[-C--:B------:R-:W-:Y:S02]  /*0990*/  SHF.L.U32 R6, R6, R13.reuse, RZ ;  /* 0x0000000d06067219 */ /* 0x080fe400000006ff */
[-C--:B------:R-:W-:Y:S02]  /*09a0*/  SHF.R.U32.HI R8, RZ, R13.reuse, R8 ;  /* 0x0000000dff087219 */ /* 0x080fe40000011608 */
[----:B------:R-:W-:Y:S01]  /*09b0*/  LOP3.LUT R14, RZ, R6, RZ, 0x33, !PT ;  /* 0x00000006ff0e7212 */ /* 0x000fe200078e33ff */
[----:B------:R-:W0:Y:S01]  /*09c0*/  LDC R25, c[0x0][0x638] ;  /* 0x00018e00ff197b82 */ /* 0x000e220000000800 */
[----:B------:R-:W-:Y:S01]  /*09d0*/  SHF.L.U32 R11, R12, R13, RZ ;  /* 0x0000000d0c0b7219 */ /* 0x000fe200000006ff */
[----:B------:R-:W-:-:S02]  /*09e0*/  IMAD.MOV.U32 R6, RZ, RZ, R18 ;  /* 0x000000ffff067224 */ /* 0x000fc400078e0012 */
[----:B--2---:R-:W-:-:S04]  /*09f0*/  IMAD.MOV.U32 R7, RZ, RZ, R8 ;  /* 0x000000ffff077224 */ /* 0x004fc800078e0008 */
[----:B------:R-:W2:Y:S01]  /*0a00*/  LDC R24, c[0x0][0x610] ;  /* 0x00018400ff187b82 */ /* 0x000ea20000000800 */
[----:B---3--:R-:W-:Y:S05]  /*0a10*/  @!P0 BRA `(.L_x_6) ;  /* 0x0000000000288947 */ /* 0x008fea0003800000 */
[----:B------:R-:W3:Y:S02]  /*0a20*/  LDC R13, c[0x0][0x64c] ;  /* 0x00019300ff0d7b82 */ /* 0x000ee40000000800 */
[----:B---3--:R-:W-:-:S05]  /*0a30*/  IADD3 R13, P0, R18, R13, RZ ;  /* 0x0000000d120d7210 */ /* 0x008fca0007f1e0ff */
        /* <DEDUP_REMOVED lines=8> */
.L_x_6:
[----:B----4-:R-:W-:Y:S01]  /*0ac0*/  SHF.R.U64 R6, R6, R20, R7 ;  /* 0x0000001406067219 */ /* 0x010fe20000001207 */
[----:B-1----:R-:W-:Y:S01]  /*0ad0*/  VIADD R7, R21, 0xffffffff ;  /* 0xffffffff15077836 */ /* 0x002fe20000000000 */
[----:B------:R-:W-:Y:S01]  /*0ae0*/  LOP3.LUT R14, R27, R14, RZ, 0xc0, !PT ;  /* 0x0000000e1b0e7212 */ /* 0x000fe200078ec0ff */
[----:B------:R-:W-:Y:S02]  /*0af0*/  IMAD.MOV R15, RZ, RZ, -R15 ;  /* 0x000000ffff0f7224 */ /* 0x000fe400078e0a0f */
[----:B------:R-:W-:Y:S01]  /*0b00*/  IMAD.MOV R8, RZ, RZ, -R6 ;  /* 0x000000ffff087224 */ /* 0x000fe200078e0a06 */
[----:B------:R-:W-:Y:S01]  /*0b10*/  LOP3.LUT R7, R16, R7, RZ, 0xc0, !PT ;  /* 0x0000000710077212 */ /* 0x000fe200078ec0ff */
[----:B------:R-:W-:Y:S02]  /*0b20*/  IMAD R14, R11, R6, R14 ;  /* 0x000000060b0e7224 */ /* 0x000fe400078e020e */
[----:B------:R-:W-:Y:S02]  /*0b30*/  @P3 IMAD R5, R17, R15, R10 ;  /* 0x0000000f11053224 */ /* 0x000fe400078e020a */
[----:B0-----:R-:W-:-:S02]  /*0b40*/  IMAD R6, R8, R25, R18 ;  /* 0x0000001908067224 */ /* 0x001fc400078e0212 */
[----:B--2---:R-:W-:Y:S02]  /*0b50*/  IMAD R5, R14, R24, R5 ;  /* 0x000000180e057224 */ /* 0x004fe400078e0205 */
[----:B------:R-:W-:Y:S02]  /*0b60*/  IMAD R6, R6, R21, R7 ;  /* 0x0000001506067224 */ /* 0x000fe400078e0207 */
[----:B------:R-:W-:-:S03]  /*0b70*/  IMAD.MOV.U32 R12, RZ, RZ, 0x1 ;  /* 0x00000001ff0c7424 */ /* 0x000fc600078e00ff */
[----:B------:R-:W-:Y:S02]  /*0b80*/  SEL R7, R6, R5, !P3 ;  /* 0x0000000506077207 */ /* 0x000fe40005800000 */
[----:B------:R-:W-:Y:S01]  /*0b90*/  SEL R6, R5, R6, !P3 ;  /* 0x0000000605067207 */ /* 0x000fe20005800000 */
[----:B------:R-:W-:-:S07]  /*0ba0*/  IMAD.MOV.U32 R5, RZ, RZ, R26 ;  /* 0x000000ffff057224 */ /* 0x000fce00078e001a */
.L_x_4:
[----:B------:R-:W-:-:S08]  /*0bb0*/  NOP ;  /* 0x0000000000007918 */ /* 0x000fd00000000000 */
[----:B------:R-:W0:Y:S02]  /*0bc0*/  USETMAXREG.TRY_ALLOC.CTAPOOL UP0, 0xe8 ;  /* 0x000000e8000079c8 */ /* 0x000e240008000600 */
[----:B0-----:R-:W-:-:S13]  /*0bd0*/  PLOP3.LUT P0, PT, PT, PT, UP0, 0x80, 0x0 ;  /* 0x000000000000781c */ /* 0x001fda0003f0f008 */
[----:B------:R-:W-:Y:S05]  /*0be0*/  @!P0 BRA `(.L_x_4) ;  /* 0xfffffffc00f08947 */ /* 0x000fea000383ffff */
[----:B------:R-:W-:Y:S01]  /*0bf0*/  ULDC.64 UR4, c[0x0][0x598] ;  /* 0x0001660000047ab9 */ /* 0x000fe20000000a00 */
[----:B------:R-:W-:Y:S01]  /*0c00*/  ULDC.64 UR20, c[0x0][0x208] ;  /* 0x0000820000147ab9 */ /* 0x000fe20000000a00 */
[----:B------:R-:W-:-:S04]  /*0c10*/  ISETP.NE.U32.AND P0, PT, RZ, UR4, PT ;  /* 0x00000004ff007c0c */ /* 0x000fc8000bf05070 */
[----:B------:R-:W-:-:S13]  /*0c20*/  ISETP.NE.AND.EX P0, PT, RZ, UR5, PT, P0 ;  /* 0x00000005ff007c0c */ /* 0x000fda000bf05300 */
[----:B------:R-:W-:Y:S05]  /*0c30*/  @!P0 BRA `(.L_x_7) ;  /* 0x00000000001c8947 */ /* 0x000fea0003800000 */
[----:B------:R-:W0:Y:S02]  /*0c40*/  LDC.64 R8, c[0x0][0x598] ;  /* 0x00016600ff087b82 */ /* 0x000e240000000a00 */
[----:B0-----:R-:W2:Y:S02]  /*0c50*/  LDG.E.64 R8, desc[UR20][R8.64] ;  /* 0x0000001408087981 */ /* 0x001ea4000c1e1b00 */
[----:B--2---:R-:W-:-:S04]  /*0c60*/  ISETP.NE.U32.AND P0, PT, R8, RZ, PT ;  /* 0x000000ff0800720c */ /* 0x004fc80003f05070 */
[----:B------:R-:W-:-:S13]  /*0c70*/  ISETP.NE.AND.EX P0, PT, R9, RZ, PT, P0 ;  /* 0x000000ff0900720c */ /* 0x000fda0003f05300 */
[----:B------:R-:W-:Y:S05]  /*0c80*/  @!P0 BRA `(.L_x_7) ;  /* 0x0000000000088947 */ /* 0x000fea0003800000 */
[----:B------:R0:W5:Y:S01]  /*0c90*/  LD.E R8, desc[UR20][R8.64] ;  /* 0x0000001408087980 */ /* 0x000162000c101900 */
[----:B------:R-:W-:Y:S05]  /*0ca0*/  BRA `(.L_x_8) ;  /* 0x0000000000207947 */ /* 0x000fea0003800000 */
.L_x_7:
[----:B------:R-:W-:Y:S02]  /*0cb0*/  ULDC.64 UR4, c[0x0][0x588] ;  /* 0x0001620000047ab9 */ /* 0x000fe40000000a00 */
[----:B------:R-:W-:-:S04]  /*0cc0*/  ISETP.NE.U32.AND P0, PT, RZ, UR4, PT ;  /* 0x00000004ff007c0c */ /* 0x000fc8000bf05070 */
[----:B------:R-:W-:-:S13]  /*0cd0*/  ISETP.NE.AND.EX P0, PT, RZ, UR5, PT, P0 ;  /* 0x00000005ff007c0c */ /* 0x000fda000bf05300 */
[----:B------:R-:W-:Y:S05]  /*0ce0*/  @!P0 BRA `(.L_x_9) ;  /* 0x00000000000c8947 */ /* 0x000fea0003800000 */
[----:B------:R-:W0:Y:S02]  /*0cf0*/  LDC.64 R8, c[0x0][0x588] ;  /* 0x00016200ff087b82 */ /* 0x000e240000000a00 */
[----:B0-----:R1:W5:Y:S01]  /*0d00*/  LDG.E R8, desc[UR20][R8.64] ;  /* 0x0000001408087981 */ /* 0x001362000c1e1900 */
[----:B------:R-:W-:Y:S05]  /*0d10*/  BRA `(.L_x_8) ;  /* 0x0000000000047947 */ /* 0x000fea0003800000 */
.L_x_9:
[----:B------:R-:W2:Y:S02]  /*0d20*/  LDC R8, c[0x0][0x580] ;  /* 0x00016000ff087b82 */ /* 0x000ea40000000800 */
.L_x_8:
[----:B------:R-:W-:Y:S02]  /*0d30*/  ULDC.64 UR4, c[0x0][0x5a0] ;  /* 0x0001680000047ab9 */ /* 0x000fe40000000a00 */
[----:B------:R-:W-:-:S04]  /*0d40*/  ISETP.NE.U32.AND P0, PT, RZ, UR4, PT ;  /* 0x00000004ff007c0c */ /* 0x000fc8000bf05070 */
[----:B------:R-:W-:-:S13]  /*0d50*/  ISETP.NE.AND.EX P0, PT, RZ, UR5, PT, P0 ;  /* 0x00000005ff007c0c */ /* 0x000fda000bf05300 */
[----:B------:R-:W-:Y:S05]  /*0d60*/  @!P0 BRA `(.L_x_10) ;  /* 0x00000000001c8947 */ /* 0x000fea0003800000 */
[----:B------:R-:W3:Y:S02]  /*0d70*/  LDC.64 R10, c[0x0][0x5a0] ;  /* 0x00016800ff0a7b82 */ /* 0x000ee40000000a00 */
[----:B---3--:R-:W3:Y:S02]  /*0d80*/  LDG.E.64 R10, desc[UR20][R10.64] ;  /* 0x000000140a0a7981 */ /* 0x008ee4000c1e1b00 */
[----:B---3--:R-:W-:-:S04]  /*0d90*/  ISETP.NE.U32.AND P0, PT, R10, RZ, PT ;  /* 0x000000ff0a00720c */ /* 0x008fc80003f05070 */
[----:B------:R-:W-:-:S13]  /*0da0*/  ISETP.NE.AND.EX P0, PT, R11, RZ, PT, P0 ;  /* 0x000000ff0b00720c */ /* 0x000fda0003f05300 */
[----:B------:R-:W-:Y:S05]  /*0db0*/  @!P0 BRA `(.L_x_10) ;  /* 0x0000000000088947 */ /* 0x000fea0003800000 */
[----:B01----:R0:W5:Y:S01]  /*0dc0*/  LD.E R9, desc[UR20][R10.64] ;  /* 0x000000140a097980 */ /* 0x003162000c101900 */
[----:B------:R-:W-:Y:S05]  /*0dd0*/  BRA `(.L_x_11) ;  /* 0x0000000000207947 */ /* 0x000fea0003800000 */
.L_x_10:
[----:B------:R-:W-:Y:S02]  /*0de0*/  ULDC.64 UR4, c[0x0][0x590] ;  /* 0x0001640000047ab9 */ /* 0x000fe40000000a00 */
[----:B------:R-:W-:-:S04]  /*0df0*/  ISETP.NE.U32.AND P0, PT, RZ, UR4, PT ;  /* 0x00000004ff007c0c */ /* 0x000fc8000bf05070 */
[----:B------:R-:W-:-:S13]  /*0e00*/  ISETP.NE.AND.EX P0, PT, RZ, UR5, PT, P0 ;  /* 0x00000005ff007c0c */ /* 0x000fda000bf05300 */
[----:B------:R-:W-:Y:S05]  /*0e10*/  @!P0 BRA `(.L_x_12) ;  /* 0x00000000000c8947 */ /* 0x000fea0003800000 */
[----:B------:R-:W0:Y:S02]  /*0e20*/  LDC.64 R10, c[0x0][0x590] ;  /* 0x00016400ff0a7b82 */ /* 0x000e240000000a00 */
[----:B01----:R1:W5:Y:S01]  /*0e30*/  LDG.E R9, desc[UR20][R10.64] ;  /* 0x000000140a097981 */ /* 0x003362000c1e1900 */
[----:B------:R-:W-:Y:S05]  /*0e40*/  BRA `(.L_x_11) ;  /* 0x0000000000047947 */ /* 0x000fea0003800000 */
.L_x_12:
[----:B01----:R-:W3:Y:S02]  /*0e50*/  LDC R9, c[0x0][0x584] ;  /* 0x00016100ff097b82 */ /* 0x003ee40000000800 */
.L_x_11:
[----:B------:R-:W-:-:S13]  /*0e60*/  LOP3.LUT P0, RZ, R12, 0xff, RZ, 0xc0, !PT ;  /* 0x000000ff0cff7812 */ /* 0x000fda000780c0ff */
[----:B------:R-:W-:Y:S05]  /*0e70*/  @!P0 EXIT ;  /* 0x000000000000894d */ /* 0x000fea0003800000 */
[----:B------:R-:W-:Y:S01]  /*0e80*/  ULDC UR4, c[0x0][0x28c] ;  /* 0x0000a30000047ab9 */ /* 0x000fe20000000800 */
[----:B------:R-:W-:Y:S01]  /*0e90*/  LOP3.LUT R142, R4, 0x1, RZ, 0xfc, !PT ;  /* 0x00000001048e7812 */ /* 0x000fe200078efcff */
[----:B------:R-:W-:-:S04]  /*0ea0*/  UIADD3 UR4, UR4, 0xff, URZ ;  /* 0x000000ff04047890 */ /* 0x000fc8000fffe03f */
[----:B------:R-:W-:-:S04]  /*0eb0*/  USHF.R.S32.HI UR5, URZ, 0x1f, UR4 ;  /* 0x0000001f3f057899 */ /* 0x000fc80008011404 */
[----:B------:R-:W-:-:S03]  /*0ec0*/  ULEA.HI UR5, UR5, UR4, URZ, 0x8 ;  /* 0x0000000405057291 */ /* 0x000fc6000f8f403f */
[----:B------:R-:W-:Y:S01]  /*0ed0*/  UMOV UR4, URZ ;  /* 0x0000003f00047c82 */ /* 0x000fe20008000000 */
[----:B------:R-:W-:-:S03]  /*0ee0*/  USHF.R.S32.HI UR9, URZ, 0x8, UR5 ;  /* 0x000000083f097899 */ /* 0x000fc60008011405 */
[----:B------:R-:W-:-:S09]  /*0ef0*/  UMOV UR5, URZ ;  /* 0x0000003f00057c82 */ /* 0x000fd20008000000 */
.L_x_165:
[----:B01----:R-:W-:Y:S01]  /*0f00*/  LOP3.LUT R10, R0, 0x80, RZ, 0xc0, !PT ;  /* 0x00000080000a7812 */ /* 0x003fe200078ec0ff */
[----:B------:R-:W0:Y:S01]  /*0f10*/  S2UR UR12, SR_CgaCtaId ;  /* 0x00000000000c79c3 */ /* 0x000e220000008800 */
[----:B------:R-:W-:Y:S01]  /*0f20*/  UMOV UR11, 0x400 ;  /* 0x00000400000b7882 */ /* 0x000fe20000000000 */
[----:B------:R-:W-:Y:S01]  /*0f30*/  UMOV UR6, URZ ;  /* 0x0000003f00067c82 */ /* 0x000fe20008000000 */
[----:B------:R-:W-:Y:S01]  /*0f40*/  SHF.R.U32.HI R10, RZ, 0x7, R10 ;  /* 0x00000007ff0a7819 */ /* 0x000fe2000001160a */
[----:B------:R-:W-:Y:S01]  /*0f50*/  UMOV UR7, URZ ;  /* 0x0000003f00077c82 */ /* 0x000fe20008000000 */
[----:B------:R-:W-:Y:S01]  /*0f60*/  UMOV UR13, UR5 ;  /* 0x00000005000d7c82 */ /* 0x000fe20008000000 */
[----:B------:R-:W-:Y:S02]  /*0f70*/  CS2R R18, SRZ ;  /* 0x0000000000127805 */ /* 0x000fe4000001ff00 */
[----:B------:R-:W-:Y:S01]  /*0f80*/  CS2R R16, SRZ ;  /* 0x0000000000107805 */ /* 0x000fe2000001ff00 */
[----:B------:R-:W1:Y:S01]  /*0f90*/  LDC R11, c[0x0][0x28c] ;  /* 0x0000a300ff0b7b82 */ /* 0x000e620000000800 */
[----:B----4-:R-:W4:Y:S01]  /*0fa0*/  SHFL.IDX PT, R10, R10, RZ, 0x1f ;  /* 0x00001fff0a0a7589 */ /* 0x010f2200000e0000 */
[----:B------:R-:W-:-:S02]  /*0fb0*/  CS2R R20, SRZ ;  /* 0x0000000000147805 */ /* 0x000fc4000001ff00 */
[----:B------:R-:W-:Y:S02]  /*0fc0*/  CS2R R22, SRZ ;  /* 0x0000000000167805 */ /* 0x000fe4000001ff00 */
[----:B------:R-:W-:Y:S02]  /*0fd0*/  CS2R R88, SRZ ;  /* 0x0000000000587805 */ /* 0x000fe4000001ff00 */
[----:B------:R-:W-:Y:S02]  /*0fe0*/  CS2R R90, SRZ ;  /* 0x00000000005a7805 */ /* 0x000fe4000001ff00 */
[----:B------:R-:W-:Y:S02]  /*0ff0*/  CS2R R92, SRZ ;  /* 0x00000000005c7805 */ /* 0x000fe4000001ff00 */
[----:B------:R-:W-:Y:S02]  /*1000*/  CS2R R96, SRZ ;  /* 0x0000000000607805 */ /* 0x000fe4000001ff00 */
[----:B------:R-:W-:-:S02]  /*1010*/  CS2R R94, SRZ ;  /* 0x00000000005e7805 */ /* 0x000fc4000001ff00 */
[----:B------:R-:W-:Y:S02]  /*1020*/  CS2R R98, SRZ ;  /* 0x0000000000627805 */ /* 0x000fe4000001ff00 */
[----:B------:R-:W-:Y:S02]  /*1030*/  CS2R R100, SRZ ;  /* 0x0000000000647805 */ /* 0x000fe4000001ff00 */
[----:B------:R-:W-:Y:S02]  /*1040*/  CS2R R102, SRZ ;  /* 0x0000000000667805 */ /* 0x000fe4000001ff00 */
[----:B------:R-:W-:Y:S02]  /*1050*/  CS2R R104, SRZ ;  /* 0x0000000000687805 */ /* 0x000fe4000001ff00 */
[----:B------:R-:W-:Y:S02]  /*1060*/  CS2R R108, SRZ ;  /* 0x00000000006c7805 */ /* 0x000fe4000001ff00 */
[----:B------:R-:W-:-:S02]  /*1070*/  CS2R R106, SRZ ;  /* 0x00000000006a7805 */ /* 0x000fc4000001ff00 */
[----:B------:R-:W-:Y:S01]  /*1080*/  CS2R R110, SRZ ;  /* 0x00000000006e7805 */ /* 0x000fe2000001ff00 */
[----:B0-----:R-:W-:Y:S01]  /*1090*/  ULEA UR11, UR12, UR11, 0x18 ;  /* 0x0000000b0c0b7291 */ /* 0x001fe2000f8ec03f */
[----:B------:R-:W-:Y:S02]  /*10a0*/  CS2R R112, SRZ ;  /* 0x0000000000707805 */ /* 0x000fe4000001ff00 */
[----:B------:R-:W-:Y:S02]  /*10b0*/  CS2R R114, SRZ ;  /* 0x0000000000727805 */ /* 0x000fe4000001ff00 */
[----:B------:R-:W-:Y:S02]  /*10c0*/  CS2R R116, SRZ ;  /* 0x0000000000747805 */ /* 0x000fe4000001ff00 */
[----:B------:R-:W-:Y:S02]  /*10d0*/  CS2R R118, SRZ ;  /* 0x0000000000767805 */ /* 0x000fe4000001ff00 */
[----:B------:R-:W-:-:S02]  /*10e0*/  CS2R R120, SRZ ;  /* 0x0000000000787805 */ /* 0x000fc4000001ff00 */
[----:B------:R-:W-:Y:S02]  /*10f0*/  CS2R R122, SRZ ;  /* 0x00000000007a7805 */ /* 0x000fe4000001ff00 */
[----:B------:R-:W-:Y:S02]  /*1100*/  CS2R R124, SRZ ;  /* 0x00000000007c7805 */ /* 0x000fe4000001ff00 */
[----:B-1----:R-:W-:Y:S02]  /*1110*/  ISETP.GE.AND P0, PT, R11, 0x1, PT ;  /* 0x000000010b00780c */ /* 0x002fe40003f06270 */
[----:B------:R-:W-:Y:S02]  /*1120*/  CS2R R126, SRZ ;  /* 0x00000000007e7805 */ /* 0x000fe4000001ff00 */
[----:B----4-:R-:W-:Y:S02]  /*1130*/  R2UR UR8, R10 ;  /* 0x000000000a0872ca */ /* 0x010fe400000e0000 */
[----:B------:R-:W-:-:S02]  /*1140*/  CS2R R128, SRZ ;  /* 0x0000000000807805 */ /* 0x000fc4000001ff00 */
[----:B------:R-:W-:Y:S02]  /*1150*/  CS2R R130, SRZ ;  /* 0x0000000000827805 */ /* 0x000fe4000001ff00 */
[----:B------:R-:W-:Y:S02]  /*1160*/  CS2R R132, SRZ ;  /* 0x0000000000847805 */ /* 0x000fe4000001ff00 */
[----:B------:R-:W-:Y:S02]  /*1170*/  CS2R R134, SRZ ;  /* 0x0000000000867805 */ /* 0x000fe4000001ff00 */
[----:B------:R-:W-:Y:S02]  /*1180*/  CS2R R136, SRZ ;  /* 0x0000000000887805 */ /* 0x000fe4000001ff00 */
[----:B------:R-:W-:Y:S02]  /*1190*/  CS2R R138, SRZ ;  /* 0x00000000008a7805 */ /* 0x000fe4000001ff00 */
[----:B------:R-:W-:Y:S01]  /*11a0*/  CS2R R140, SRZ ;  /* 0x00000000008c7805 */ /* 0x000fe2000001ff00 */
[----:B------:R-:W-:Y:S01]  /*11b0*/  IMAD.MOV.U32 R143, RZ, RZ, RZ ;  /* 0x000000ffff8f7224 */ /* 0x000fe200078e00ff */
[----:B------:R-:W-:Y:S01]  /*11c0*/  CS2R R56, SRZ ;  /* 0x0000000000387805 */ /* 0x000fe2000001ff00 */
[----:B------:R-:W-:Y:S01]  /*11d0*/  IMAD.MOV.U32 R145, RZ, RZ, RZ ;  /* 0x000000ffff917224 */ /* 0x000fe200078e00ff */
[----:B------:R-:W-:Y:S01]  /*11e0*/  CS2R R58, SRZ ;  /* 0x00000000003a7805 */ /* 0x000fe2000001ff00 */
[----:B--23--:R-:W-:Y:S01]  /*11f0*/  IMAD.U32 R13, RZ, RZ, UR4 ;  /* 0x00000004ff0d7e24 */ /* 0x00cfe2000f8e00ff */
[----:B------:R-:W-:Y:S01]  /*1200*/  ULEA.HI UR10, UR8, UR8, URZ, 0x1 ;  /* 0x00000008080a7291 */ /* 0x000fe2000f8f083f */
[----:B------:R-:W-:-:S02]  /*1210*/  CS2R R60, SRZ ;  /* 0x00000000003c7805 */ /* 0x000fc4000001ff00 */
[----:B------:R-:W-:Y:S02]  /*1220*/  CS2R R62, SRZ ;  /* 0x00000000003e7805 */ /* 0x000fe4000001ff00 */
[----:B------:R-:W-:Y:S01]  /*1230*/  CS2R R64, SRZ ;  /* 0x0000000000407805 */ /* 0x000fe2000001ff00 */
[----:B------:R-:W-:Y:S01]  /*1240*/  ULOP3.LUT UR10, UR10, 0x7fffe, URZ, 0xc0, !UPT ;  /* 0x0007fffe0a0a7892 */ /* 0x000fe2000f8ec03f */
[----:B------:R-:W-:Y:S02]  /*1250*/  CS2R R66, SRZ ;  /* 0x0000000000427805 */ /* 0x000fe4000001ff00 */
[----:B------:R-:W-:Y:S02]  /*1260*/  CS2R R68, SRZ ;  /* 0x0000000000447805 */ /* 0x000fe4000001ff00 */
[----:B------:R-:W-:Y:S01]  /*1270*/  CS2R R70, SRZ ;  /* 0x0000000000467805 */ /* 0x000fe2000001ff00 */
[----:B------:R-:W-:Y:S01]  /*1280*/  UIADD3 UR10, UR8, -UR10, URZ ;  /* 0x8000000a080a7290 */ /* 0x000fe2000fffe03f */
[----:B------:R-:W-:-:S02]  /*1290*/  CS2R R72, SRZ ;  /* 0x0000000000487805 */ /* 0x000fc4000001ff00 */
[----:B------:R-:W-:Y:S01]  /*12a0*/  CS2R R74, SRZ ;  /* 0x00000000004a7805 */ /* 0x000fe2000001ff00 */
[----:B------:R-:W-:Y:S01]  /*12b0*/  UMOV UR8, URZ ;  /* 0x0000003f00087c82 */ /* 0x000fe20008000000 */
[----:B------:R-:W-:Y:S01]  /*12c0*/  ULEA UR10, UR10, UR11, 0xd ;  /* 0x0000000b0a0a7291 */ /* 0x000fe2000f8e683f */
[----:B------:R-:W-:Y:S02]  /*12d0*/  CS2R R76, SRZ ;  /* 0x00000000004c7805 */ /* 0x000fe4000001ff00 */
[----:B------:R-:W-:Y:S02]  /*12e0*/  CS2R R78, SRZ ;  /* 0x00000000004e7805 */ /* 0x000fe4000001ff00 */
[----:B------:R-:W-:Y:S01]  /*12f0*/  CS2R R80, SRZ ;  /* 0x0000000000507805 */ /* 0x000fe2000001ff00 */
[----:B------:R-:W-:Y:S01]  /*1300*/  UIADD3 UR10, UR10, 0x100, URZ ;  /* 0x000001000a0a7890 */ /* 0x000fe2000fffe03f */
[----:B------:R-:W-:Y:S02]  /*1310*/  CS2R R82, SRZ ;  /* 0x0000000000527805 */ /* 0x000fe4000001ff00 */
[----:B------:R-:W-:-:S02]  /*1320*/  CS2R R84, SRZ ;  /* 0x0000000000547805 */ /* 0x000fc4000001ff00 */
[----:B------:R-:W-:Y:S01]  /*1330*/  CS2R R86, SRZ ;  /* 0x0000000000567805 */ /* 0x000fe2000001ff00 */
[----:B------:R-:W-:Y:S01]  /*1340*/  USHF.R.U32.HI UR10, URZ, 0x4, UR10 ;  /* 0x000000043f0a7899 */ /* 0x000fe2000801160a */
[----:B------:R-:W-:Y:S02]  /*1350*/  CS2R R24, SRZ ;  /* 0x0000000000187805 */ /* 0x000fe4000001ff00 */
[----:B------:R-:W-:Y:S02]  /*1360*/  CS2R R26, SRZ ;  /* 0x00000000001a7805 */ /* 0x000fe4000001ff00 */
[----:B------:R-:W-:Y:S01]  /*1370*/  CS2R R28, SRZ ;  /* 0x00000000001c7805 */ /* 0x000fe2000001ff00 */
[----:B------:R-:W-:Y:S01]  /*1380*/  ULOP3.LUT UR10, UR10, 0x3fff, URZ, 0xc0, !UPT ;  /* 0x00003fff0a0a7892 */ /* 0x000fe2000f8ec03f */
        /* <DEDUP_REMOVED lines=12> */
[----:B------:R-:W-:Y:S01]  /*1450*/  CS2R R54, SRZ ;  /* 0x0000000000367805 */ /* 0x000fe2000001ff00 */
[----:B------:R-:W-:Y:S06]  /*1460*/  @!P0 BRA `(.L_x_13) ;  /* 0x0000000c00348947 */ /* 0x000fec0003800000 */
[----:B------:R-:W-:-:S13]  /*1470*/  ISETP.NE.AND P1, PT, R142, 0x3, PT ;  /* 0x000000038e00780c */ /* 0x000fda0003f25270 */
[----:B------:R-:W-:Y:S05]  /*1480*/  @!P1 BRA `(.L_x_14) ;  /* 0x0000000000049947 */ /* 0x000fea0003800000 */
[----:B------:R-:W-:Y:S01]  /*1490*/  BPT.TRAP 0x1 ;  /* 0x000000040000795c */ /* 0x000fe20000300000 */
.L_x_14:
[----:B------:R-:W-:Y:S01]  /*14a0*/  ULEA UR6, UR5, UR11, 0x3 ;  /* 0x0000000b05067291 */ /* 0x000fe2000f8e183f */
[----:B------:R-:W-:-:S05]  /*14b0*/  IMAD.U32 R10, RZ, RZ, UR4 ;  /* 0x00000004ff0a7e24 */ /* 0x000fca000f8e00ff */
[----:B------:R-:W-:-:S04]  /*14c0*/  SHF.L.U32 R10, R10, 0x1f, RZ ;  /* 0x0000001f0a0a7819 */ /* 0x000fc800000006ff */
[----:B------:R0:W1:Y:S01]  /*14d0*/  SYNCS.PHASECHK.TRANS64.TRYWAIT P0, [UR6], R10 ;  /* 0x0000000aff0075a7 */ /* 0x0000620008000146 */
[----:B------:R-:W-:Y:S05]  /*14e0*/  @!P1 BRA `(.L_x_15) ;  /* 0x0000000000049947 */ /* 0x000fea0003800000 */
[----:B------:R-:W-:Y:S01]  /*14f0*/  BPT.TRAP 0x1 ;  /* 0x000000040000795c */ /* 0x000fe20000300000 */
.L_x_15:
[----:B-1----:R-:W-:Y:S05]  /*1500*/  @P0 BRA `(.L_x_16) ;  /* 0x0000000000080947 */ /* 0x002fea0003800000 */
[----:B------:R-:W1:Y:S02]  /*1510*/  SYNCS.PHASECHK.TRANS64.TRYWAIT P0, [UR6], R10 ;  /* 0x0000000aff0075a7 */ /* 0x000e640008000146 */
[----:B-1----:R-:W-:Y:S05]  /*1520*/  @!P0 BRA `(.L_x_17) ;  /* 0x0000008400788947 */ /* 0x002fea0003800000 */
.L_x_16:
[----:B------:R-:W-:Y:S01]  /*1530*/  UIADD3 UR6, UR11, 0x24100, URZ ;  /* 0x000241000b067890 */ /* 0x000fe2000fffe03f */
[----:B------:R-:W-:Y:S01]  /*1540*/  WARPGROUP.ARRIVE ;  /* 0x00000000000079c5 */ /* 0x000fe20000000000 */
[----:B------:R-:W-:Y:S01]  /*1550*/  ULOP3.LUT UR8, UR10, 0x10000, URZ, 0xfc, !UPT ;  /* 0x000100000a087892 */ /* 0x000fe2000f8efc3f */
[----:B------:R-:W-:Y:S01]  /*1560*/  CS2R R18, SRZ ;  /* 0x0000000000127805 */ /* 0x000fe2000001ff00 */
[----:B------:R-:W-:Y:S01]  /*1570*/  USHF.R.U32.HI UR6, URZ, 0x4, UR6 ;  /* 0x000000043f067899 */ /* 0x000fe20008011606 */
[----:B------:R-:W-:Y:S01]  /*1580*/  CS2R R16, SRZ ;  /* 0x0000000000107805 */ /* 0x000fe2000001ff00 */
[----:B------:R-:W-:Y:S01]  /*1590*/  UIMAD UR8, UR5, 0xc00, UR8 ;  /* 0x00000c00050878a4 */ /* 0x000fe2000f8e0208 */
[----:B------:R-:W-:Y:S01]  /*15a0*/  CS2R R20, SRZ ;  /* 0x0000000000147805 */ /* 0x000fe2000001ff00 */
[----:B------:R-:W-:Y:S01]  /*15b0*/  ULOP3.LUT UR6, UR6, 0x3fff, URZ, 0xc0, !UPT ;  /* 0x00003fff06067892 */ /* 0x000fe2000f8ec03f */
[----:B------:R-:W-:Y:S01]  /*15c0*/  CS2R R22, SRZ ;  /* 0x0000000000167805 */ /* 0x000fe2000001ff00 */
[----:B------:R-:W-:Y:S01]  /*15d0*/  UMOV UR17, 0x40000040 ;  /* 0x4000004000117882 */ /* 0x000fe20000000000 */
[----:B------:R-:W-:Y:S01]  /*15e0*/  UMOV UR19, 0x40000040 ;  /* 0x4000004000137882 */ /* 0x000fe20000000000 */
[----:B------:R-:W-:Y:S01]  /*15f0*/  ULOP3.LUT UR6, UR6, 0x10000, URZ, 0xfc, !UPT ;  /* 0x0001000006067892 */ /* 0x000fe2000f8efc3f */
[----:B------:R-:W-:Y:S01]  /*1600*/  CS2R R88, SRZ ;  /* 0x0000000000587805 */ /* 0x000fe2000001ff00 */
[----:B------:R-:W-:Y:S01]  /*1610*/  UMOV UR16, UR8 ;  /* 0x0000000800107c82 */ /* 0x000fe20008000000 */
[----:B------:R-:W-:Y:S01]  /*1620*/  UIADD3 UR7, UR8, 0x606, URZ ;  /* 0x0000060608077890 */ /* 0x000fe2000fffe03f */
[----:B------:R-:W-:Y:S01]  /*1630*/  CS2R R90, SRZ ;  /* 0x00000000005a7805 */ /* 0x000fe2000001ff00 */
[----:B------:R-:W-:Y:S01]  /*1640*/  ULEA UR12, UR5, UR6, 0xa ;  /* 0x00000006050c7291 */ /* 0x000fe2000f8e503f */
[----:B------:R-:W-:Y:S01]  /*1650*/  CS2R R92, SRZ ;  /* 0x00000000005c7805 */ /* 0x000fe2000001ff00 */
[----:B------:R-:W-:Y:S01]  /*1660*/  UIADD3 UR6, UR8, 0x400, URZ ;  /* 0x0000040008067890 */ /* 0x000fe2000fffe03f */
[----:B------:R-:W-:Y:S01]  /*1670*/  CS2R R96, SRZ ;  /* 0x0000000000607805 */ /* 0x000fe2000001ff00 */
[----:B------:R-:W-:Y:S01]  /*1680*/  UIADD3 UR14, UR12, 0x206, URZ ;  /* 0x000002060c0e7890 */ /* 0x000fe2000fffe03f */
[----:B------:R-:W-:Y:S01]  /*1690*/  CS2R R94, SRZ ;  /* 0x00000000005e7805 */ /* 0x000fe2000001ff00 */
[----:B------:R-:W-:Y:S01]  /*16a0*/  UMOV UR13, 0x40000040 ;  /* 0x40000040000d7882 */ /* 0x000fe20000000000 */
[----:B------:R-:W-:Y:S01]  /*16b0*/  UMOV UR18, UR12 ;  /* 0x0000000c00127c82 */ /* 0x000fe20008000000 */
[----:B------:R-:W-:Y:S01]  /*16c0*/  UMOV UR15, 0x40000040 ;  /* 0x40000040000f7882 */ /* 0x000fe20000000000 */
[----:B------:R-:W-:Y:S01]  /*16d0*/  QGMMA.64x64x32.F32.E4M3.E4M3 R56, gdesc[UR16], RZ, !UPT ;  /* 0x00e00000103879f3 */ /* 0x000fe2000c7008ff */
[----:B------:R-:W-:Y:S01]  /*16e0*/  UMOV UR16, UR6 ;  /* 0x0000000600107c82 */ /* 0x000fe20008000000 */
[----:B------:R-:W-:Y:S01]  /*16f0*/  UMOV UR17, 0x40000040 ;  /* 0x4000004000117882 */ /* 0x000fe20000000000 */
[----:B------:R-:W-:Y:S01]  /*1700*/  UIADD3 UR6, UR8, 0x402, URZ ;  /* 0x0000040208067890 */ /* 0x000fe2000fffe03f */
[----:B------:R-:W-:Y:S01]  /*1710*/  QGMMA.64x64x32.F32.E4M3.E4M3 R24, gdesc[UR16], RZ, !UPT ;  /* 0x00e00000101879f3 */ /* 0x000fe2000c7008ff */
[----:B------:R-:W-:Y:S01]  /*1720*/  UIADD3 UR16, UR8, 0x2, URZ ;  /* 0x0000000208107890 */ /* 0x000fe2000fffe03f */
[----:B------:R-:W-:Y:S01]  /*1730*/  CS2R R98, SRZ ;  /* 0x0000000000627805 */ /* 0x000fe2000001ff00 */
[----:B------:R-:W-:Y:S01]  /*1740*/  UIADD3 UR18, UR12, 0x2, URZ ;  /* 0x000000020c127890 */ /* 0x000fe2000fffe03f */
[----:B------:R-:W-:Y:S01]  /*1750*/  CS2R R100, SRZ ;  /* 0x0000000000647805 */ /* 0x000fe2000001ff00 */
[----:B------:R-:W-:Y:S01]  /*1760*/  UMOV UR17, 0x40000040 ;  /* 0x4000004000117882 */ /* 0x000fe20000000000 */
[----:B------:R-:W-:Y:S01]  /*1770*/  UMOV UR19, 0x40000040 ;  /* 0x4000004000137882 */ /* 0x000fe20000000000 */
        /* <DEDUP_REMOVED lines=20> */
[----:B------:R-:W-:Y:S02]  /*18c0*/  IMAD.MOV.U32 R143, RZ, RZ, RZ ;  /* 0x000000ffff8f7224 */ /* 0x000fe400078e00ff */
[----:B------:R-:W-:Y:S01]  /*18d0*/  IMAD.MOV.U32 R145, RZ, RZ, RZ ;  /* 0x000000ffff917224 */ /* 0x000fe200078e00ff */
[----:B------:R-:W-:Y:S01]  /*18e0*/  QGMMA.64x64x32.F32.E4M3.E4M3 R56, gdesc[UR16], R56 ;  /* 0x00e00000103879f3 */ /* 0x000fe20008700838 */
[----:B------:R-:W-:Y:S01]  /*18f0*/  UMOV UR16, UR6 ;  /* 0x0000000600107c82 */ /* 0x000fe20008000000 */
[----:B------:R-:W-:Y:S01]  /*1900*/  UMOV UR17, 0x40000040 ;  /* 0x4000004000117882 */ /* 0x000fe20000000000 */
[----:B------:R-:W-:Y:S01]  /*1910*/  UIADD3 UR6, UR8, 0x404, URZ ;  /* 0x0000040408067890 */ /* 0x000fe2000fffe03f */
[----:B------:R-:W-:Y:S01]  /*1920*/  QGMMA.64x64x32.F32.E4M3.E4M3 R24, gdesc[UR16], R24 ;  /* 0x00e00000101879f3 */ /* 0x000fe20008700818 */
[----:B------:R-:W-:Y:S02]  /*1930*/  UIADD3 UR16, UR8, 0x4, URZ ;  /* 0x0000000408107890 */ /* 0x000fe4000fffe03f */
[----:B------:R-:W-:Y:S01]  /*1940*/  UIADD3 UR18, UR12, 0x4, URZ ;  /* 0x000000040c127890 */ /* 0x000fe2000fffe03f */
[----:B------:R-:W-:Y:S01]  /*1950*/  UMOV UR17, 0x40000040 ;  /* 0x4000004000117882 */ /* 0x000fe20000000000 */
[----:B------:R-:W-:-:S07]  /*1960*/  UMOV UR19, 0x40000040 ;  /* 0x4000004000137882 */ /* 0x000fce0000000000 */
        /* <DEDUP_REMOVED lines=35> */
[----:B------:R-:W-:Y:S01]  /*1ba0*/  UMOV UR19, 0x40000040 ;  /* 0x4000004000137882 */ /* 0x000fe20000000000 */
[----:B------:R-:W-:Y:S01]  /*1bb0*/  UMOV UR12, UR7 ;  /* 0x00000007000c7c82 */ /* 0x000fe20008000000 */
[----:B------:R-:W-:Y:S01]  /*1bc0*/  ULDC UR7, c[0x0][0x50c] ;  /* 0x0001430000077ab9 */ /* 0x000fe20000000800 */
[----:B------:R-:W-:-:S02]  /*1bd0*/  UIADD3 UR8, UR8, 0xa06, URZ ;  /* 0x00000a0608087890 */ /* 0x000fc4000fffe03f */
[----:B------:R-:W-:-:S04]  /*1be0*/  UISETP.NE.AND UP0, UPT, UR7, 0x8, UPT ;  /* 0x000000080700788c */ /* 0x000fc8000bf05270 */
[----:B------:R-:W-:-:S06]  /*1bf0*/  USEL UR7, URZ, 0x1, UP0 ;  /* 0x000000013f077887 */ /* 0x000fcc0008000000 */
[----:B------:R-:W-:Y:S01]  /*1c00*/  ISETP.NE.AND P0, PT, RZ, UR7, PT ;  /* 0x00000007ff007c0c */ /* 0x000fe2000bf05270 */
[----:B------:R-:W-:Y:S01]  /*1c10*/  QGMMA.64x64x32.F32.E4M3.E4M3 R56, gdesc[UR16], R56 ;  /* 0x00e00000103879f3 */ /* 0x000fe20008700838 */
[----:B------:R-:W-:Y:S01]  /*1c20*/  UMOV UR16, UR6 ;  /* 0x0000000600107c82 */ /* 0x000fe20008000000 */
[----:B------:R-:W-:Y:S01]  /*1c30*/  UMOV UR17, 0x40000040 ;  /* 0x4000004000117882 */ /* 0x000fe20000000000 */
[----:B------:R-:W-:Y:S01]  /*1c40*/  UMOV UR6, 0x8 ;  /* 0x0000000800067882 */ /* 0x000fe20000000000 */
[----:B------:R-:W-:Y:S04]  /*1c50*/  QGMMA.64x64x32.F32.E4M3.E4M3 R24, gdesc[UR16], R24 ;  /* 0x00e00000101879f3 */ /* 0x000fe80008700818 */
[----:B------:R-:W-:Y:S01]  /*1c60*/  QGMMA.64x64x32.F32.E4M3.E4M3 R56, gdesc[UR12], R56 ;  /* 0x00e000000c3879f3 */ /* 0x000fe20008700838 */
[----:B------:R-:W-:Y:S01]  /*1c70*/  UMOV UR12, UR8 ;  /* 0x00000008000c7c82 */ /* 0x000fe20008000000 */
[----:B------:R-:W-:-:S02]  /*1c80*/  UMOV UR13, 0x40000040 ;  /* 0x40000040000d7882 */ /* 0x000fc40000000000 */
[----:B------:R-:W-:Y:S01]  /*1c90*/  QGMMA.64x64x32.F32.E4M3.E4M3 R24, gdesc[UR12], R24, gsb0 ;  /* 0x00e000000c1879f3 */ /* 0x000fe20008000818 */
[----:B------:R-:W-:Y:S05]  /*1ca0*/  @!P0 BRA `(.L_x_18) ;  /* 0x0000000400088947 */ /* 0x000fea0003800000 */
[----:B------:R-:W-:Y:S02]  /*1cb0*/  WARPGROUP.DEPBAR.LE gsb0, 0x0 ;  /* 0x00008000000079c5 */ /* 0x000fe40000010000 */
[----:B------:R-:W-:-:S01]  /*1cc0*/  FADD R145, RZ, R56 ;  /* 0x00000038ff917221 */ /* 0x000fc20000000000 */
[----:B------:R-:W-:Y:S01]  /*1cd0*/  FADD R140, RZ, R57 ;  /* 0x00000039ff8c7221 */ /* 0x000fe20000000000 */
        /* <DEDUP_REMOVED lines=62> */
[----:B------:R-:W-:-:S06]  /*20c0*/  UMOV UR6, URZ ;  /* 0x0000003f00067c82 */ /* 0x000fcc0008000000 */
.L_x_18:
[----:B------:R-:W-:-:S04]  /*20d0*/  UIADD3 UR13, UR5, 0x1, URZ ;  /* 0x00000001050d7890 */ /* 0x000fc8000fffe03f */
[----:B------:R-:W-:-:S04]  /*20e0*/  UISETP.NE.AND UP0, UPT, UR13, 0x3, UPT ;  /* 0x000000030d00788c */ /* 0x000fc8000bf05270 */
[----:B------:R-:W-:Y:S02]  /*20f0*/  USEL UR8, URZ, 0x1, UP0 ;  /* 0x000000013f087887 */ /* 0x000fe40008000000 */
[----:B------:R-:W-:Y:S02]  /*2100*/  USEL UR13, UR13, URZ, UP0 ;  /* 0x0000003f0d0d7287 */ /* 0x000fe40008000000 */
[----:B------:R-:W-:-:S06]  /*2110*/  ULOP3.LUT UR8, UR4, UR8, URZ, 0x3c, !UPT ;  /* 0x0000000804087292 */ /* 0x000fcc000f8e3c3f */
[----:B------:R-:W-:Y:S01]  /*2120*/  IMAD.U32 R13, RZ, RZ, UR8 ;  /* 0x00000008ff0d7e24 */ /* 0x000fe2000f8e00ff */
[----:B------:R-:W-:-:S06]  /*2130*/  UMOV UR8, 0x1 ;  /* 0x0000000100087882 */ /* 0x000fcc0000000000 */
.L_x_13:
[----:B------:R-:W-:-:S04]  /*2140*/  UISETP.LT.AND UP0, UPT, UR9, 0x1, UPT ;  /* 0x000000010900788c */ /* 0x000fc8000bf01270 */
[----:B------:R-:W-:-:S04]  /*2150*/  USEL UR12, UR9, 0x1, UP0 ;  /* 0x00000001090c7887 */ /* 0x000fc80008000000 */
[----:B------:R-:W-:-:S04]  /*2160*/  UIADD3 UR12, UR9, -UR12, URZ ;  /* 0x8000000c090c7290 */ /* 0x000fc8000fffe03f */
[----:B------:R-:W-:-:S06]  /*2170*/  UISETP.GE.AND UP0, UPT, UR12, 0x1, UPT ;  /* 0x000000010c00788c */ /* 0x000fcc000bf06270 */
[----:B------:R-:W-:-:S13]  /*2180*/  PLOP3.LUT P0, PT, PT, PT, UP0, 0x80, 0x0 ;  /* 0x000000000000781c */ /* 0x000fda0003f0f008 */
[----:B------:R-:W-:Y:S05]  /*2190*/  @!P0 BRA `(.L_x_19) ;  /* 0x0000000c00048947 */ /* 0x000fea0003800000 */
[----:B01----:R-:W-:Y:S01]  /*21a0*/  IMAD.U32 R10, RZ, RZ, UR12 ;  /* 0x0000000cff0a7e24 */ /* 0x003fe2000f8e00ff */
[----:B------:R-:W-:Y:S01]  /*21b0*/  UMOV UR12, UR5 ;  /* 0x00000005000c7c82 */ /* 0x000fe20008000000 */
[----:B------:R-:W-:-:S05]  /*21c0*/  ULDC UR15, c[0x0][0x50c] ;  /* 0x00014300000f7ab9 */ /* 0x000fca0000000800 */
.L_x_27:
[----:B------:R-:W-:-:S13]  /*21d0*/  ISETP.NE.AND P1, PT, R142, 0x3, PT ;  /* 0x000000038e00780c */ /* 0x000fda0003f25270 */
[----:B01----:R-:W-:Y:S05]  /*21e0*/  @!P1 BRA `(.L_x_20) ;  /* 0x0000000000049947 */ /* 0x003fea0003800000 */
[----:B------:R-:W-:Y:S01]  /*21f0*/  BPT.TRAP 0x1 ;  /* 0x000000040000795c */ /* 0x000fe20000300000 */
.L_x_20:
[----:B------:R-:W0:Y:S01]  /*2200*/  S2UR UR14, SR_CgaCtaId ;  /* 0x00000000000e79c3 */ /* 0x000e220000008800 */
[----:B------:R-:W-:Y:S01]  /*2210*/  UMOV UR11, 0x400 ;  /* 0x00000400000b7882 */ /* 0x000fe20000000000 */
[----:B------:R-:W-:Y:S01]  /*2220*/  SHF.L.U32 R11, R13, 0x1f, RZ ;  /* 0x0000001f0d0b7819 */ /* 0x000fe200000006ff */
[----:B0-----:R-:W-:-:S04]  /*2230*/  ULEA UR11, UR14, UR11, 0x18 ;  /* 0x0000000b0e0b7291 */ /* 0x001fc8000f8ec03f */
[----:B------:R-:W-:-:S09]  /*2240*/  ULEA UR14, UR13, UR11, 0x3 ;  /* 0x0000000b0d0e7291 */ /* 0x000fd2000f8e183f */
[----:B------:R0:W1:Y:S01]  /*2250*/  SYNCS.PHASECHK.TRANS64.TRYWAIT P0, [UR14], R11 ;  /* 0x0000000bff0075a7 */ /* 0x000062000800014e */
[----:B------:R-:W-:Y:S05]  /*2260*/  @!P1 BRA `(.L_x_21) ;  /* 0x0000000000049947 */ /* 0x000fea0003800000 */
[----:B------:R-:W-:Y:S01]  /*2270*/  BPT.TRAP 0x1 ;  /* 0x000000040000795c */ /* 0x000fe20000300000 */
.L_x_21:
[----:B-1----:R-:W-:Y:S05]  /*2280*/  @P0 BRA `(.L_x_22) ;  /* 0x0000000000080947 */ /* 0x002fea0003800000 */
[----:B------:R-:W1:Y:S02]  /*2290*/  SYNCS.PHASECHK.TRANS64.TRYWAIT P0, [UR14], R11 ;  /* 0x0000000bff0075a7 */ /* 0x000e64000800014e */
[----:B-1----:R-:W-:Y:S05]  /*22a0*/  @!P0 BRA `(.L_x_23) ;  /* 0x0000007800308947 */ /* 0x002fea0003800000 */
.L_x_22:
[----:B------:R-:W-:Y:S01]  /*22b0*/  UIADD3 UR14, UR11, 0x24100, URZ ;  /* 0x000241000b0e7890 */ /* 0x000fe2000fffe03f */
[----:B------:R-:W-:Y:S01]  /*22c0*/  WARPGROUP.ARRIVE ;  /* 0x00000000000079c5 */ /* 0x000fe20000000000 */
[----:B------:R-:W-:Y:S02]  /*22d0*/  UISETP.NE.AND UP0, UPT, UR7, URZ, UPT ;  /* 0x0000003f0700728c */ /* 0x000fe4000bf05270 */
[----:B------:R-:W-:Y:S02]  /*22e0*/  USHF.R.U32.HI UR14, URZ, 0x4, UR14 ;  /* 0x000000043f0e7899 */ /* 0x000fe4000801160e */
[----:B------:R-:W-:Y:S02]  /*22f0*/  USEL UR8, UR8, URZ, !UP0 ;  /* 0x0000003f08087287 */ /* 0x000fe4000c000000 */
[----:B------:R-:W-:Y:S02]  /*2300*/  ULOP3.LUT UR7, UR14, 0x3fff, URZ, 0xc0, !UPT ;  /* 0x00003fff0e077892 */ /* 0x000fe4000f8ec03f */
[----:B------:R-:W-:-:S02]  /*2310*/  ULOP3.LUT UR14, UR10, 0x10000, URZ, 0xfc, !UPT ;  /* 0x000100000a0e7892 */ /* 0x000fc4000f8efc3f */
[----:B------:R-:W-:Y:S02]  /*2320*/  ULOP3.LUT UR7, UR7, 0x10000, URZ, 0xfc, !UPT ;  /* 0x0001000007077892 */ /* 0x000fe4000f8efc3f */
[----:B------:R-:W-:Y:S02]  /*2330*/  UISETP.NE.U32.AND UP0, UPT, UR8, URZ, UPT ;  /* 0x0000003f0800728c */ /* 0x000fe4000bf05070 */
[----:B------:R-:W-:Y:S02]  /*2340*/  UIMAD UR14, UR13, 0xc00, UR14 ;  /* 0x00000c000d0e78a4 */ /* 0x000fe4000f8e020e */
[----:B------:R-:W-:Y:S02]  /*2350*/  ULEA UR8, UR13, UR7, 0xa ;  /* 0x000000070d087291 */ /* 0x000fe4000f8e503f */
[----:B------:R-:W-:Y:S01]  /*2360*/  UIADD3 UR7, UR14, 0x400, URZ ;  /* 0x000004000e077890 */ /* 0x000fe2000fffe03f */
[----:B------:R-:W-:Y:S02]  /*2370*/  UMOV UR17, 0x40000040 ;  /* 0x4000004000117882 */ /* 0x000fe40000000000 */
[----:B------:R-:W-:Y:S01]  /*2380*/  UMOV UR16, UR14 ;  /* 0x0000000e00107c82 */ /* 0x000fe20008000000 */
[----:B------:R-:W-:Y:S01]  /*2390*/  UMOV UR19, 0x40000040 ;  /* 0x4000004000137882 */ /* 0x000fe20000000000 */
[----:B------:R-:W-:Y:S01]  /*23a0*/  UMOV UR18, UR8 ;  /* 0x0000000800127c82 */ /* 0x000fe20008000000 */
[----:B------:R-:W-:Y:S01]  /*23b0*/  UIADD3 UR6, UR6, 0x8, URZ ;  /* 0x0000000806067890 */ /* 0x000fe2000fffe03f */
[----:B------:R-:W-:Y:S01]  /*23c0*/  QGMMA.64x64x32.F32.E4M3.E4M3 R56, gdesc[UR16], R56, UP0 ;  /* 0x00e00000103879f3 */ /* 0x000fe2000bf00838 */
[----:B------:R-:W-:Y:S01]  /*23d0*/  UMOV UR16, UR7 ;  /* 0x0000000700107c82 */ /* 0x000fe20008000000 */
[----:B------:R-:W-:Y:S01]  /*23e0*/  UMOV UR17, 0x40000040 ;  /* 0x4000004000117882 */ /* 0x000fe20000000000 */
[----:B------:R-:W-:Y:S01]  /*23f0*/  UIADD3 UR7, UR14, 0x402, URZ ;  /* 0x000004020e077890 */ /* 0x000fe2000fffe03f */
[----:B------:R-:W-:Y:S01]  /*2400*/  QGMMA.64x64x32.F32.E4M3.E4M3 R24, gdesc[UR16], R24, UP0 ;  /* 0x00e00000101879f3 */ /* 0x000fe2000bf00818 */
[----:B------:R-:W-:-:S02]  /*2410*/  UIADD3 UR16, UR14, 0x2, URZ ;  /* 0x000000020e107890 */ /* 0x000fc4000fffe03f */
[----:B------:R-:W-:Y:S01]  /*2420*/  UIADD3 UR18, UR8, 0x2, URZ ;  /* 0x0000000208127890 */ /* 0x000fe2000fffe03f */
[----:B------:R-:W-:Y:S01]  /*2430*/  UMOV UR17, 0x40000040 ;  /* 0x4000004000117882 */ /* 0x000fe20000000000 */
[----:B------:R-:W-:Y:S01]  /*2440*/  UMOV UR19, 0x40000040 ;  /* 0x4000004000137882 */ /* 0x000fe20000000000 */
[----:B------:R-:W-:-:S06]  /*2450*/  UISETP.NE.AND UP0, UPT, UR6, UR15, UPT ;  /* 0x0000000f0600728c */ /* 0x000fcc000bf05270 */
        /* <DEDUP_REMOVED lines=48> */
[----:B------:R-:W-:Y:S01]  /*2760*/  USEL UR7, URZ, 0x1, UP0 ;  /* 0x000000013f077887 */ /* 0x000fe20008000000 */
[----:B------:R-:W-:Y:S01]  /*2770*/  QGMMA.64x64x32.F32.E4M3.E4M3 R24, gdesc[UR16], R24 ;  /* 0x00e00000101879f3 */ /* 0x000fe20008700818 */
[----:B------:R-:W-:Y:S02]  /*2780*/  UIADD3 UR16, UR14, 0x606, URZ ;  /* 0x000006060e107890 */ /* 0x000fe4000fffe03f */
[----:B------:R-:W-:Y:S02]  /*2790*/  UIADD3 UR18, UR8, 0x206, URZ ;  /* 0x0000020608127890 */ /* 0x000fe4000fffe03f */
[----:B------:R-:W-:Y:S01]  /*27a0*/  UIADD3 UR14, UR14, 0xa06, URZ ;  /* 0x00000a060e0e7890 */ /* 0x000fe2000fffe03f */
[----:B------:R-:W-:Y:S01]  /*27b0*/  ISETP.NE.AND P0, PT, RZ, UR7, PT ;  /* 0x00000007ff007c0c */ /* 0x000fe2000bf05270 */
[----:B------:R-:W-:Y:S01]  /*27c0*/  UMOV UR17, 0x40000040 ;  /* 0x4000004000117882 */ /* 0x000fe20000000000 */
[----:B------:R-:W-:-:S04]  /*27d0*/  UMOV UR19, 0x40000040 ;  /* 0x4000004000137882 */ /* 0x000fc80000000000 */
[----:B------:R-:W-:Y:S01]  /*27e0*/  QGMMA.64x64x32.F32.E4M3.E4M3 R56, gdesc[UR16], R56 ;  /* 0x00e00000103879f3 */ /* 0x000fe20008700838 */
[----:B------:R-:W-:Y:S01]  /*27f0*/  UMOV UR16, UR14 ;  /* 0x0000000e00107c82 */ /* 0x000fe20008000000 */
[----:B------:R-:W-:Y:S02]  /*2800*/  UMOV UR17, 0x40000040 ;  /* 0x4000004000117882 */ /* 0x000fe40000000000 */
[----:B------:R-:W-:Y:S03]  /*2810*/  QGMMA.64x64x32.F32.E4M3.E4M3 R24, gdesc[UR16], R24, gsb0 ;  /* 0x00e00000101879f3 */ /* 0x000fe60008000818 */
[----:B------:R-:W-:Y:S02]  /*2820*/  WARPGROUP.DEPBAR.LE gsb0, 0x1 ;  /* 0x00008000000079c5 */ /* 0x000fe40000010100 */
[----:B------:R-:W-:Y:S05]  /*2830*/  @!P0 BRA `(.L_x_24) ;  /* 0x0000000400088947 */ /* 0x000fea0003800000 */
[----:B------:R-:W-:Y:S02]  /*2840*/  WARPGROUP.DEPBAR.LE gsb0, 0x0 ;  /* 0x00008000000079c5 */ /* 0x000fe40000010000 */
[----:B------:R-:W-:-:S01]  /*2850*/  FADD R145, R56, R145 ;  /* 0x0000009138917221 */ /* 0x000fc20000000000 */
[----:B------:R-:W-:Y:S01]  /*2860*/  FADD R140, R57, R140 ;  /* 0x0000008c398c7221 */ /* 0x000fe20000000000 */
        /* <DEDUP_REMOVED lines=62> */
[----:B------:R-:W-:-:S06]  /*2c50*/  UMOV UR6, URZ ;  /* 0x0000003f00067c82 */ /* 0x000fcc0008000000 */
.L_x_24:
[----:B------:R-:W-:Y:S05]  /*2c60*/  @!P1 BRA `(.L_x_25) ;  /* 0x0000000000049947 */ /* 0x000fea0003800000 */
[----:B------:R-:W-:Y:S01]  /*2c70*/  BPT.TRAP 0x1 ;  /* 0x000000040000795c */ /* 0x000fe20000300000 */
.L_x_25:
[----:B------:R-:W-:Y:S01]  /*2c80*/  ULEA UR8, UR12, UR11, 0x3 ;  /* 0x0000000b0c087291 */ /* 0x000fe2000f8e183f */
[----:B------:R-:W-:-:S03]  /*2c90*/  ISETP.GT.U32.AND P0, PT, R4, 0x1, PT ;  /* 0x000000010400780c */ /* 0x000fc60003f04070 */
[----:B------:R-:W-:-:S04]  /*2ca0*/  UIADD3 UR8, UR8, 0x18, URZ ;  /* 0x0000001808087890 */ /* 0x000fc8000fffe03f */
[----:B------:R-:W-:-:S09]  /*2cb0*/  UPRMT UR8, URZ, 0x654, UR8 ;  /* 0x000006543f087896 */ /* 0x000fd20008000008 */
[----:B------:R-:W-:Y:S01]  /*2cc0*/  SYNCS.ARRIVE.TRANS64.RED.A1T0 RZ, [UR8], RZ ;  /* 0x000000ffffff79a7 */ /* 0x000fe20008100408 */
[----:B------:R-:W-:Y:S05]  /*2cd0*/  @P0 BRA `(.L_x_26) ;  /* 0x0000000000040947 */ /* 0x000fea0003800000 */
[----:B------:R-:W-:Y:S01]  /*2ce0*/  BPT.TRAP 0x1 ;  /* 0x000000040000795c */ /* 0x000fe20000300000 */
.L_x_26:
[----:B------:R-:W-:Y:S01]  /*2cf0*/  UIADD3 UR13, UR13, 0x1, URZ ;  /* 0x000000010d0d7890 */ /* 0x000fe2000fffe03f */
[C---:B------:R-:W-:Y:S01]  /*2d00*/  ISETP.GT.AND P0, PT, R10.reuse, 0x1, PT ;  /* 0x000000010a00780c */ /* 0x040fe20003f04270 */
[----:B------:R-:W-:Y:S01]  /*2d10*/  UIADD3 UR12, UR12, 0x1, URZ ;  /* 0x000000010c0c7890 */ /* 0x000fe2000fffe03f */
[----:B------:R-:W-:Y:S01]  /*2d20*/  VIADD R10, R10, 0xffffffff ;  /* 0xffffffff0a0a7836 */ /* 0x000fe20000000000 */
[----:B------:R-:W-:Y:S02]  /*2d30*/  UISETP.NE.AND UP0, UPT, UR13, 0x3, UPT ;  /* 0x000000030d00788c */ /* 0x000fe4000bf05270 */
[----:B------:R-:W-:Y:S02]  /*2d40*/  UISETP.NE.AND UP1, UPT, UR12, 0x3, UPT ;  /* 0x000000030c00788c */ /* 0x000fe4000bf25270 */
[----:B------:R-:W-:Y:S02]  /*2d50*/  USEL UR8, URZ, 0x1, UP0 ;  /* 0x000000013f087887 */ /* 0x000fe40008000000 */
[----:B------:R-:W-:-:S02]  /*2d60*/  USEL UR13, UR13, URZ, UP0 ;  /* 0x0000003f0d0d7287 */ /* 0x000fc40008000000 */
[----:B------:R-:W-:Y:S02]  /*2d70*/  USEL UR12, UR12, URZ, UP1 ;  /* 0x0000003f0c0c7287 */ /* 0x000fe40008800000 */
[----:B------:R-:W-:Y:S01]  /*2d80*/  LOP3.LUT R13, R13, UR8, RZ, 0x3c, !PT ;  /* 0x000000080d0d7c12 */ /* 0x000fe2000f8e3cff */
[----:B------:R-:W-:Y:S01]  /*2d90*/  UMOV UR8, 0x1 ;  /* 0x0000000100087882 */ /* 0x000fe20000000000 */
[----:B------:R-:W-:Y:S08]  /*2da0*/  @P0 BRA `(.L_x_27) ;  /* 0xfffffff400080947 */ /* 0x000ff0000383ffff */
.L_x_19:
[----:B------:R-:W-:Y:S01]  /*2db0*/  UISETP.NE.AND UP0, UPT, UR6, URZ, UPT ;  /* 0x0000003f0600728c */ /* 0x000fe2000bf05270 */
[----:B01----:R-:W0:Y:S03]  /*2dc0*/  LDC R10, c[0x0][0x28c] ;  /* 0x0000a300ff0a7b82 */ /* 0x003e260000000800 */
[----:B------:R-:W-:-:S06]  /*2dd0*/  USEL UR6, URZ, 0x1, !UP0 ;  /* 0x000000013f067887 */ /* 0x000fcc000c000000 */
[----:B------:R-:W-:Y:S02]  /*2de0*/  ISETP.NE.AND P0, PT, RZ, UR6, PT ;  /* 0x00000006ff007c0c */ /* 0x000fe4000bf05270 */
[----:B0-----:R-:W-:-:S11]  /*2df0*/  ISETP.GE.AND P1, PT, R10, 0x1, PT ;  /* 0x000000010a00780c */ /* 0x001fd60003f26270 */
[----:B------:R-:W-:Y:S05]  /*2e00*/  @!P0 BRA `(.L_x_28) ;  /* 0x0000000400048947 */ /* 0x000fea0003800000 */
[----:B------:R-:W-:Y:S02]  /*2e10*/  WARPGROUP.DEPBAR.LE gsb0, 0x0 ;  /* 0x00008000000079c5 */ /* 0x000fe40000010000 */
[----:B------:R-:W-:Y:S01]  /*2e20*/  FADD R145, R56, R145 ;  /* 0x0000009138917221 */ /* 0x000fe20000000000 */
        /* <DEDUP_REMOVED lines=62> */
[----:B------:R-:W-:-:S07]  /*3210*/  FADD R18, R18, R55 ;  /* 0x0000003712127221 */ /* 0x000fce0000000000 */
.L_x_28:
[----:B------:R-:W-:Y:S02]  /*3220*/  WARPGROUP.DEPBAR.LE gsb0, 0x0 ;  /* 0x00008000000079c5 */ /* 0x000fe40000010000 */
[----:B------:R-:W-:Y:S05]  /*3230*/  @!P1 BRA `(.L_x_29) ;  /* 0x0000000000409947 */ /* 0x000fea0003800000 */
[----:B------:R-:W-:-:S13]  /*3240*/  ISETP.NE.AND P0, PT, R142, 0x3, PT ;  /* 0x000000038e00780c */ /* 0x000fda0003f05270 */
[----:B------:R-:W-:Y:S05]  /*3250*/  @!P0 BRA `(.L_x_30) ;  /* 0x0000000000048947 */ /* 0x000fea0003800000 */
[----:B------:R-:W-:Y:S01]  /*3260*/  BPT.TRAP 0x1 ;  /* 0x000000040000795c */ /* 0x000fe20000300000 */
.L_x_30:
[----:B------:R-:W-:Y:S01]  /*3270*/  UISETP.LT.AND UP0, UPT, UR9, 0x1, UPT ;  /* 0x000000010900788c */ /* 0x000fe2000bf01270 */
[----:B------:R-:W-:-:S03]  /*3280*/  ISETP.GT.U32.AND P0, PT, R4, 0x1, PT ;  /* 0x000000010400780c */ /* 0x000fc60003f04070 */
[----:B------:R-:W-:-:S04]  /*3290*/  USEL UR8, UR9, 0x1, UP0 ;  /* 0x0000000109087887 */ /* 0x000fc80008000000 */
[----:B------:R-:W-:-:S04]  /*32a0*/  UIADD3 UR8, UR5, UR9, -UR8 ;  /* 0x0000000905087290 */ /* 0x000fc8000fffe808 */
[----:B------:R-:W-:-:S04]  /*32b0*/  UIMAD.WIDE.U32 UR6, UR8, -0x55555555, URZ ;  /* 0xaaaaaaab080678a5 */ /* 0x000fc8000f8e003f */
[----:B------:R-:W-:-:S04]  /*32c0*/  USHF.R.U32.HI UR6, URZ, 0x1, UR7 ;  /* 0x000000013f067899 */ /* 0x000fc80008011607 */
[----:B------:R-:W-:-:S04]  /*32d0*/  UIMAD UR8, UR6, -0x3, UR8 ;  /* 0xfffffffd060878a4 */ /* 0x000fc8000f8e0208 */
[----:B------:R-:W-:-:S04]  /*32e0*/  ULEA UR8, UR8, UR11, 0x3 ;  /* 0x0000000b08087291 */ /* 0x000fc8000f8e183f */
[----:B------:R-:W-:-:S04]  /*32f0*/  UIADD3 UR8, UR8, 0x18, URZ ;  /* 0x0000001808087890 */ /* 0x000fc8000fffe03f */
[----:B------:R-:W-:-:S09]  /*3300*/  UPRMT UR8, URZ, 0x654, UR8 ;  /* 0x000006543f087896 */ /* 0x000fd20008000008 */
[----:B------:R-:W-:Y:S01]  /*3310*/  SYNCS.ARRIVE.TRANS64.RED.A1T0 RZ, [UR8], RZ ;  /* 0x000000ffffff79a7 */ /* 0x000fe20008100408 */
[----:B------:R-:W-:Y:S05]  /*3320*/  @P0 BRA `(.L_x_29) ;  /* 0x0000000000040947 */ /* 0x000fea0003800000 */
[----:B------:R-:W-:Y:S01]  /*3330*/  BPT.TRAP 0x1 ;  /* 0x000000040000795c */ /* 0x000fe20000300000 */
.L_x_29:
[----:B------:R-:W0:Y:S01]  /*3340*/  LDC R28, c[0x0][0x288] ;  /* 0x0000a200ff1c7b82 */ /* 0x000e220000000800 */
[--C-:B------:R-:W-:Y:S01]  /*3350*/  SHF.R.U32.HI R10, RZ, 0x2, R0.reuse ;  /* 0x00000002ff0a7819 */ /* 0x100fe20000011600 */
[----:B------:R-:W-:Y:S01]  /*3360*/  IMAD.SHL.U32 R33, R7, 0x40, RZ ;  /* 0x0000004007217824 */ /* 0x000fe200078e00ff */
[----:B------:R-:W-:Y:S01]  /*3370*/  SHF.R.U32.HI R13, RZ, 0x7, R0 ;  /* 0x00000007ff0d7819 */ /* 0x000fe20000011600 */
[----:B------:R-:W-:Y:S01]  /*3380*/  UIADD3 UR5, UR9, UR5, URZ ;  /* 0x0000000509057290 */ /* 0x000fe2000fffe03f */
[----:B------:R-:W-:Y:S01]  /*3390*/  LOP3.LUT R11, R10, 0x7, RZ, 0xc0, !PT ;  /* 0x000000070a0b7812 */ /* 0x000fe200078ec0ff */
[C---:B------:R-:W-:Y:S01]  /*33a0*/  IMAD.SHL.U32 R26, R0.reuse, 0x2, RZ ;  /* 0x00000002001a7824 */ /* 0x040fe200078e00ff */
[----:B------:R-:W-:Y:S01]  /*33b0*/  LOP3.LUT R10, R13, 0x1, RZ, 0xc0, !PT ;  /* 0x000000010d0a7812 */ /* 0x000fe200078ec0ff */
[----:B------:R-:W-:Y:S01]  /*33c0*/  UISETP.GT.U32.AND UP0, UPT, UR5, 0x2, UPT ;  /* 0x000000020500788c */ /* 0x000fe2000bf04070 */
[----:B------:R-:W-:Y:S01]  /*33d0*/  LOP3.LUT R12, R0, 0x60, RZ, 0xc0, !PT ;  /* 0x00000060000c7812 */ /* 0x000fe200078ec0ff */
[----:B------:R-:W-:Y:S01]  /*33e0*/  ULDC UR12, c[0x0][0x284] ;  /* 0x0000a100000c7ab9 */ /* 0x000fe20000000800 */
[----:B------:R-:W-:Y:S01]  /*33f0*/  UISETP.GE.U32.AND UP1, UPT, UR9, 0x3, UPT ;  /* 0x000000030900788c */ /* 0x000fe2000bf26070 */
[----:B------:R-:W-:Y:S01]  /*3400*/  IMAD.SHL.U32 R14, R10, 0x40, RZ ;  /* 0x000000400a0e7824 */ /* 0x000fe200078e00ff */
[----:B------:R-:W-:Y:S01]  /*3410*/  SHF.R.U32.HI R12, RZ, 0x1, R12 ;  /* 0x00000001ff0c7819 */ /* 0x000fe2000001160c */
[----:B------:R-:W-:Y:S01]  /*3420*/  UISETP.LT.U32.AND UP0, UPT, UR9, 0x3, UP0 ;  /* 0x000000030900788c */ /* 0x000fe20008701070 */
[----:B------:R-:W-:Y:S01]  /*3430*/  SHF.R.S32.HI R35, RZ, 0x1f, R5 ;  /* 0x0000001fff237819 */ /* 0x000fe20000011405 */
[----:B------:R-:W-:Y:S01]  /*3440*/  ULDC.64 UR10, c[0x0][0x5d0] ;  /* 0x00017400000a7ab9 */ /* 0x000fe20000000a00 */
[-CC-:B------:R-:W-:Y:S01]  /*3450*/  IADD3 R13, RZ, -R12.reuse, -R11.reuse ;  /* 0x8000000cff0d7210 */ /* 0x180fe20007ffe80b */
[----:B------:R-:W-:Y:S01]  /*3460*/  UIMAD.WIDE.U32 UR6, UR5, -0x55555555, URZ ;  /* 0xaaaaaaab050678a5 */ /* 0x000fe2000f8e003f */
[----:B------:R-:W-:Y:S01]  /*3470*/  LOP3.LUT R11, R14, 0x40, R11, 0xe2, !PT ;  /* 0x000000400e0b7812 */ /* 0x000fe200078ee20b */
[----:B------:R-:W-:Y:S01]  /*3480*/  USEL UR8, URZ, 0x1, !UP0 ;  /* 0x000000013f087887 */ /* 0x000fe2000c000000 */
[----:B------:R-:W-:Y:S01]  /*3490*/  LOP3.LUT R26, R33, 0x6, R26, 0xf8, !PT ;  /* 0x00000006211a7812 */ /* 0x000fe200078ef81a */
[----:B------:R-:W-:Y:S01]  /*34a0*/  IMAD R13, R10, -0x40, R13 ;  /* 0xffffffc00a0d7824 */ /* 0x000fe200078e020d */
[----:B------:R-:W-:Y:S01]  /*34b0*/  LOP3.LUT R24, R11, R12, RZ, 0xfc, !PT ;  /* 0x0000000c0b187212 */ /* 0x000fe200078efcff */
[----:B------:R-:W-:Y:S01]  /*34c0*/  IMAD R12, R6, 0xc0, RZ ;  /* 0x000000c0060c7824 */ /* 0x000fe200078e02ff */
[----:B0-----:R-:W-:Y:S01]  /*34d0*/  ISETP.GE.AND P0, PT, R33, R28, PT ;  /* 0x0000001c2100720c */ /* 0x001fe20003f06270 */
[----:B------:R-:W-:Y:S01]  /*34e0*/  IMAD R10, R35, UR10, RZ ;  /* 0x0000000a230a7c24 */ /* 0x000fe2000f8e02ff */
[----:B------:R-:W-:Y:S01]  /*34f0*/  LOP3.LUT R7, R0, 0x3, RZ, 0xc0, !PT ;  /* 0x0000000300077812 */ /* 0x000fe200078ec0ff */
[----:B------:R-:W-:Y:S01]  /*3500*/  USHF.R.U32.HI UR6, URZ, 0x1, UR7 ;  /* 0x000000013f067899 */ /* 0x000fe20008011607 */
[C---:B------:R-:W-:Y:S01]  /*3510*/  ISETP.GE.OR P0, PT, R12.reuse, UR12, P0 ;  /* 0x0000000c0c007c0c */ /* 0x040fe20008706670 */
[----:B------:R-:W-:Y:S01]  /*3520*/  ULOP3.LUT UR4, UR4, UR8, URZ, 0x3c, !UPT ;  /* 0x0000000804047292 */ /* 0x000fe2000f8e3c3f */
[----:B------:R-:W-:Y:S01]  /*3530*/  SHF.R.S32.HI R27, RZ, 0x1f, R26 ;  /* 0x0000001fff1b7819 */ /* 0x000fe2000001141a */
[----:B------:R-:W-:Y:S01]  /*3540*/  IMAD R14, R7, -0x2, R28 ;  /* 0xfffffffe070e7824 */ /* 0x000fe200078e021c */
[----:B------:R-:W-:Y:S01]  /*3550*/  UIMAD UR5, UR6, -0x3, UR5 ;  /* 0xfffffffd060578a4 */ /* 0x000fe2000f8e0205 */
[C---:B------:R-:W-:Y:S01]  /*3560*/  IMAD R7, R5.reuse, UR11, R10 ;  /* 0x0000000b05077c24 */ /* 0x040fe2000f8e020a */
[----:B------:R-:W-:Y:S01]  /*3570*/  IADD3 R34, -R12, UR12, R13 ;  /* 0x0000000c0c227c10 */ /* 0x000fe2000fffe10d */
[----:B------:R-:W-:Y:S01]  /*3580*/  IMAD.WIDE.U32 R10, R5, UR10, R26 ;  /* 0x0000000a050a7c25 */ /* 0x000fe2000f8e001a */
[----:B------:R-:W-:-:S03]  /*3590*/  @UP1 ULOP3.LUT UR4, UR4, 0x1, UR6, 0x78, !UPT ;  /* 0x0000000104041892 */ /* 0x000fc6000f8e7806 */
[----:B------:R-:W-:Y:S02]  /*35a0*/  IMAD.MOV.U32 R25, RZ, RZ, RZ ;  /* 0x000000ffff197224 */ /* 0x000fe400078e00ff */
[----:B------:R-:W-:Y:S02]  /*35b0*/  IMAD.IADD R11, R11, 0x1, R7 ;  /* 0x000000010b0b7824 */ /* 0x000fe400078e0207 */
[----:B------:R-:W-:-:S04]  /*35c0*/  IMAD.WIDE R24, R6, 0xc0, R24 ;  /* 0x000000c006187825 */ /* 0x000fc800078e0218 */
[----:B------:R-:W-:Y:S02]  /*35d0*/  IMAD.IADD R33, R14, 0x1, -R33 ;  /* 0x000000010e217824 */ /* 0x000fe400078e0a21 */
[----:B------:R-:W-:Y:S01]  /*35e0*/  IMAD.MOV.U32 R32, RZ, RZ, -0x1 ;  /* 0xffffffffff207424 */ /* 0x000fe200078e00ff */
[----:B------:R-:W-:Y:S06]  /*35f0*/  @P0 BRA `(.L_x_31) ;  /* 0x0000004800040947 */ /* 0x000fec0003800000 */
[----:B------:R-:W0:Y:S01]  /*3600*/  LDC.64 R30, c[0x0][0x5c8] ;  /* 0x00017200ff1e7b82 */ /* 0x000e220000000a00 */
[----:B------:R-:W-:Y:S01]  /*3610*/  ULDC.64 UR6, c[0x0][0x5c0] ;  /* 0x0001700000067ab9 */ /* 0x000fe20000000a00 */
[----:B------:R-:W-:Y:S01]  /*3620*/  BSSY B0, `(.L_x_31) ;  /* 0x000047e000007945 */ /* 0x000fe20003800000 */
[-C--:B0-----:R-:W-:Y:S01]  /*3630*/  IMAD R6, R25, R30.reuse, RZ ;  /* 0x0000001e19067224 */ /* 0x081fe200078e02ff */
[----:B------:R-:W-:Y:S01]  /*3640*/  SHF.L.U64.HI R28, R30, 0x7, R31 ;  /* 0x000000071e1c7819 */ /* 0x000fe2000001021f */
[----:B------:R-:W-:-:S04]  /*3650*/  IMAD.WIDE.U32 R10, R24, R30, R10 ;  /* 0x0000001e180a7225 */ /* 0x000fc800078e000a */
[----:B------:R-:W-:Y:S01]  /*3660*/  IMAD R13, R24, R31, R6 ;  /* 0x0000001f180d7224 */ /* 0x000fe200078e0206 */
[----:B------:R-:W-:Y:S01]  /*3670*/  IADD3 R14, P4, R10, UR6, RZ ;  /* 0x000000060a0e7c10 */ /* 0x000fe2000ff9e0ff */
[C---:B------:R-:W-:Y:S01]  /*3680*/  IMAD.SHL.U32 R7, R30.reuse, 0x80, RZ ;  /* 0x000000801e077824 */ /* 0x040fe200078e00ff */
[----:B------:R-:W-:Y:S01]  /*3690*/  LEA R6, P2, R30, R10, 0x3 ;  /* 0x0000000a1e067211 */ /* 0x000fe200078418ff */
[----:B------:R-:W-:-:S03]  /*36a0*/  IMAD.IADD R13, R11, 0x1, R13 ;  /* 0x000000010b0d7824 */ /* 0x000fc600078e020d */
[----:B------:R-:W-:Y:S02]  /*36b0*/  IADD3 R10, P1, P0, R10, UR6, R7 ;  /* 0x000000060a0a7c10 */ /* 0x000fe4000f83e007 */
[----:B------:R-:W-:Y:S02]  /*36c0*/  IADD3.X R15, R13, UR7, RZ, P4, !PT ;  /* 0x000000070d0f7c10 */ /* 0x000fe4000a7fe4ff */
[----:B---3-5:R-:W-:Y:S02]  /*36d0*/  FSETP.NEU.AND P4, PT, R9, RZ, PT ;  /* 0x000000ff0900720b */ /* 0x028fe40003f8d000 */
[----:B------:R-:W-:Y:S02]  /*36e0*/  LEA.HI.X R29, R30, R13, R31, 0x3, P2 ;  /* 0x0000000d1e1d7211 */ /* 0x000fe400010f1c1f */
[C---:B------:R-:W-:Y:S02]  /*36f0*/  IADD3 R12, P2, R6.reuse, UR6, RZ ;  /* 0x00000006060c7c10 */ /* 0x040fe4000ff5e0ff */
[----:B------:R-:W-:-:S02]  /*3700*/  IADD3 R6, P5, P6, R6, UR6, R7 ;  /* 0x0000000606067c10 */ /* 0x000fc4000febe007 */
[--C-:B------:R-:W-:Y:S02]  /*3710*/  IADD3.X R11, R13, UR7, R28.reuse, P1, P0 ;  /* 0x000000070d0b7c10 */ /* 0x100fe40008fe041c */
[C---:B------:R-:W-:Y:S02]  /*3720*/  IADD3.X R13, R29.reuse, UR7, RZ, P2, !PT ;  /* 0x000000071d0d7c10 */ /* 0x040fe400097fe4ff */
[----:B------:R-:W-:Y:S01]  /*3730*/  IADD3.X R7, R29, UR7, R28, P5, P6 ;  /* 0x000000071d077c10 */ /* 0x000fe2000afec41c */
[----:B------:R-:W-:Y:S06]  /*3740*/  @!P4 BRA `(.L_x_32) ;  /* 0x00000034009cc947 */ /* 0x000fec0003800000 */
[----:B------:R-:W-:Y:S01]  /*3750*/  ULDC.64 UR6, c[0x0][0x5b8] ;  /* 0x00016e0000067ab9 */ /* 0x000fe20000000a00 */
[----:B------:R-:W-:Y:S01]  /*3760*/  ISETP.GE.AND P0, PT, R34, 0x1, PT ;  /* 0x000000012200780c */ /* 0x000fe20003f06270 */
[----:B------:R-:W-:Y:S01]  /*3770*/  IMAD R28, R35, UR6, RZ ;  /* 0x00000006231c7c24 */ /* 0x000fe2000f8e02ff */
[----:B------:R-:W-:Y:S01]  /*3780*/  ULDC.64 UR10, c[0x0][0x5a8] ;  /* 0x00016a00000a7ab9 */ /* 0x000fe20000000a00 */
[----:B------:R-:W-:Y:S01]  /*3790*/  IMAD.WIDE.U32 R26, R5, UR6, R26 ;  /* 0x00000006051a7c25 */ /* 0x000fe2000f8e001a */
[----:B------:R-:W-:Y:S01]  /*37a0*/  ISETP.LT.OR P4, PT, R33, 0x1, !P0 ;  /* 0x000000012100780c */ /* 0x000fe20004781670 */
[----:B------:R-:W-:Y:S02]  /*37b0*/  BSSY B1, `(.L_x_33) ;  /* 0x000000c000017945 */ /* 0x000fe40003800000 */
[----:B------:R-:W-:Y:S01]  /*37c0*/  IMAD R5, R5, UR7, R28 ;  /* 0x0000000705057c24 */ /* 0x000fe2000f8e021c */
[----:B------:R-:W-:-:S03]  /*37d0*/  ULDC.64 UR6, c[0x0][0x5b0] ;  /* 0x00016c0000067ab9 */ /* 0x000fc60000000a00 */
[----:B------:R-:W-:Y:S02]  /*37e0*/  IMAD.IADD R27, R27, 0x1, R5 ;  /* 0x000000011b1b7824 */ /* 0x000fe400078e0205 */
[----:B------:R-:W-:Y:S02]  /*37f0*/  IMAD R5, R25, UR6, RZ ;  /* 0x0000000619057c24 */ /* 0x000fe4000f8e02ff */
[----:B------:R-:W-:-:S04]  /*3800*/  IMAD.WIDE.U32 R28, R24, UR6, R26 ;  /* 0x00000006181c7c25 */ /* 0x000fc8000f8e001a */
[----:B------:R-:W-:Y:S01]  /*3810*/  IMAD R5, R24, UR7, R5 ;  /* 0x0000000718057c24 */ /* 0x000fe2000f8e0205 */
[----:B------:R-:W-:-:S04]  /*3820*/  IADD3 R28, P1, R28, UR10, RZ ;  /* 0x0000000a1c1c7c10 */ /* 0x000fc8000ff3e0ff */
[--C-:B------:R-:W-:Y:S02]  /*3830*/  IADD3.X R29, R29, UR11, R5.reuse, P1, !PT ;  /* 0x0000000b1d1d7c10 */ /* 0x100fe40008ffe405 */
[----:B------:R-:W-:Y:S01]  /*3840*/  PRMT R5, RZ, 0x7610, R5 ;  /* 0x00007610ff057816 */ /* 0x000fe20000000005 */
[----:B------:R-:W-:Y:S06]  /*3850*/  @P4 BRA `(.L_x_34) ;  /* 0x0000000000044947 */ /* 0x000fec0003800000 */
[----:B------:R0:W5:Y:S02]  /*3860*/  LDG.E.U8 R5, desc[UR20][R28.64] ;  /* 0x000000141c057981 */ /* 0x000164000c1e1100 */
.L_x_34:
[----:B------:R-:W-:Y:S05]  /*3870*/  BSYNC B1 ;  /* 0x0000000000017941 */ /* 0x000fea0003800000 */
.L_x_33:
[----:B-----5:R-:W-:Y:S01]  /*3880*/  LOP3.LUT R5, R5, 0xff, RZ, 0xc0, !PT ;  /* 0x000000ff05057812 */ /* 0x020fe200078ec0ff */
[----:B------:R-:W-:Y:S01]  /*3890*/  BSSY B1, `(.L_x_35) ;  /* 0x000000b000017945 */ /* 0x000fe20003800000 */
[----:B------:R-:W-:Y:S02]  /*38a0*/  ISETP.LT.OR P2, PT, R33, 0x2, !P0 ;  /* 0x000000022100780c */ /* 0x000fe40004741670 */
[----:B------:R-:W-:-:S05]  /*38b0*/  F2FP.F16.E4M3.UNPACK_B R5, R5 ;  /* 0x00000005ff05723e */ /* 0x000fca00020006ff */
[----:B------:R-:W-:Y:S01]  /*38c0*/  HADD2.F32 R30, -RZ, R5.H0_H0 ;  /* 0x20000005ff1e7230 */ /* 0x000fe20000004100 */
[----:B------:R-:W-:-:S04]  /*38d0*/  PRMT R5, RZ, 0x7610, R5 ;  /* 0x00007610ff057816 */ /* 0x000fc80000000005 */
[----:B------:R-:W-:-:S04]  /*38e0*/  FMUL R30, R30, R9 ;  /* 0x000000091e1e7220 */ /* 0x000fc80000400000 */
[----:B--2---:R-:W-:-:S05]  /*38f0*/  FFMA R30, R145, R8, R30 ;  /* 0x00000008911e7223 */ /* 0x004fca000000001e */
[----:B------:R-:W-:-:S05]  /*3900*/  F2FP.SATFINITE.E4M3.F32.PACK_AB_MERGE_C R31, RZ, R30, RZ ;  /* 0x0000001eff1f723e */ /* 0x000fca00048070ff */
[----:B------:R1:W-:Y:S01]  /*3910*/  @!P4 STG.E.U8 desc[UR20][R14.64], R31 ;  /* 0x0000001f0e00c986 */ /* 0x0003e2000c101114 */
[----:B------:R-:W-:Y:S05]  /*3920*/  @P2 BRA `(.L_x_36) ;  /* 0x0000000000042947 */ /* 0x000fea0003800000 */
[----:B------:R2:W5:Y:S02]  /*3930*/  LDG.E.U8 R5, desc[UR20][R28.64+0x1] ;  /* 0x000001141c057981 */ /* 0x000564000c1e1100 */
.L_x_36:
[----:B------:R-:W-:Y:S05]  /*3940*/  BSYNC B1 ;  /* 0x0000000000017941 */ /* 0x000fea0003800000 */
.L_x_35:
[----:B-----5:R-:W-:Y:S01]  /*3950*/  LOP3.LUT R5, R5, 0xff, RZ, 0xc0, !PT ;  /* 0x000000ff05057812 */ /* 0x020fe200078ec0ff */
[----:B------:R-:W-:Y:S01]  /*3960*/  BSSY B1, `(.L_x_37) ;  /* 0x0000013000017945 */ /* 0x000fe20003800000 */
[----:B------:R-:W-:Y:S02]  /*3970*/  IADD3 R35, P1, R24, 0x8, RZ ;  /* 0x0000000818237810 */ /* 0x000fe40007f3e0ff */
[----:B------:R-:W-:-:S03]  /*3980*/  F2FP.F16.E4M3.UNPACK_B R5, R5 ;  /* 0x00000005ff05723e */ /* 0x000fc600020006ff */
[----:B-1----:R-:W-:Y:S01]  /*3990*/  IMAD.X R31, RZ, RZ, R25, P1 ;  /* 0x000000ffff1f7224 */ /* 0x002fe200008e0619 */
[----:B------:R-:W-:Y:S01]  /*39a0*/  ISETP.GE.AND P1, PT, R34, 0x9, PT ;  /* 0x000000092200780c */ /* 0x000fe20003f26270 */
[----:B------:R-:W-:Y:S02]  /*39b0*/  HADD2.F32 R30, -RZ, R5.H0_H0 ;  /* 0x20000005ff1e7230 */ /* 0x000fe40000004100 */
[----:B------:R-:W-:Y:S01]  /*39c0*/  IMAD R36, R31, UR6, RZ ;  /* 0x000000061f247c24 */ /* 0x000fe2000f8e02ff */
[----:B------:R-:W-:Y:S02]  /*39d0*/  ISETP.LT.OR P5, PT, R33, 0x1, !P1 ;  /* 0x000000012100780c */ /* 0x000fe40004fa1670 */
[----:B------:R-:W-:Y:S01]  /*39e0*/  FMUL R5, R30, R9 ;  /* 0x000000091e057220 */ /* 0x000fe20000400000 */
[----:B------:R-:W-:-:S04]  /*39f0*/  IMAD.WIDE.U32 R30, R35, UR6, R26 ;  /* 0x00000006231e7c25 */ /* 0x000fc8000f8e001a */
[----:B------:R-:W-:Y:S01]  /*3a00*/  FFMA R5, R140, R8, R5 ;  /* 0x000000088c057223 */ /* 0x000fe20000000005 */
[----:B------:R-:W-:Y:S01]  /*3a10*/  IMAD R35, R35, UR7, R36 ;  /* 0x0000000723237c24 */ /* 0x000fe2000f8e0224 */
[----:B------:R-:W-:-:S03]  /*3a20*/  IADD3 R30, P4, R30, UR10, RZ ;  /* 0x0000000a1e1e7c10 */ /* 0x000fc6000ff9e0ff */
[----:B------:R-:W-:Y:S02]  /*3a30*/  F2FP.SATFINITE.E4M3.F32.PACK_AB_MERGE_C R37, RZ, R5, RZ ;  /* 0x00000005ff25723e */ /* 0x000fe400048070ff */
[----:B------:R-:W-:Y:S02]  /*3a40*/  IADD3.X R31, R31, UR11, R35, P4, !PT ;  /* 0x0000000b1f1f7c10 */ /* 0x000fe4000a7fe423 */
[----:B------:R-:W-:Y:S01]  /*3a50*/  PRMT R5, RZ, 0x7610, R5 ;  /* 0x00007610ff057816 */ /* 0x000fe20000000005 */
[----:B------:R1:W-:Y:S01]  /*3a60*/  @!P2 STG.E.U8 desc[UR20][R14.64+0x1], R37 ;  /* 0x000001250e00a986 */ /* 0x0003e2000c101114 */
[----:B------:R-:W-:Y:S05]  /*3a70*/  @P5 BRA `(.L_x_38) ;  /* 0x0000000000045947 */ /* 0x000fea0003800000 */
[----:B------:R3:W5:Y:S02]  /*3a80*/  LDG.E.U8 R5, desc[UR20][R30.64] ;  /* 0x000000141e057981 */ /* 0x000764000c1e1100 */
.L_x_38:
[----:B------:R-:W-:Y:S05]  /*3a90*/  BSYNC B1 ;  /* 0x0000000000017941 */ /* 0x000fea0003800000 */
.L_x_37:
[----:B-----5:R-:W-:Y:S01]  /*3aa0*/  LOP3.LUT R5, R5, 0xff, RZ, 0xc0, !PT ;  /* 0x000000ff05057812 */ /* 0x020fe200078ec0ff */
[----:B------:R-:W-:Y:S01]  /*3ab0*/  BSSY B1, `(.L_x_39) ;  /* 0x000000b000017945 */ /* 0x000fe20003800000 */
[----:B------:R-:W-:Y:S02]  /*3ac0*/  ISETP.LT.OR P2, PT, R33, 0x2, !P1 ;  /* 0x000000022100780c */ /* 0x000fe40004f41670 */
[----:B------:R-:W-:-:S05]  /*3ad0*/  F2FP.F16.E4M3.UNPACK_B R5, R5 ;  /* 0x00000005ff05723e */ /* 0x000fca00020006ff */
[----:B------:R-:W-:Y:S01]  /*3ae0*/  HADD2.F32 R36, -RZ, R5.H0_H0 ;  /* 0x20000005ff247230 */ /* 0x000fe20000004100 */
[----:B------:R-:W-:-:S04]  /*3af0*/  PRMT R5, RZ, 0x7610, R5 ;  /* 0x00007610ff057816 */ /* 0x000fc80000000005 */
[----:B------:R-:W-:-:S04]  /*3b00*/  FMUL R36, R36, R9 ;  /* 0x0000000924247220 */ /* 0x000fc80000400000 */
[----:B------:R-:W-:-:S05]  /*3b10*/  FFMA R36, R143, R8, R36 ;  /* 0x000000088f247223 */ /* 0x000fca0000000024 */
[----:B------:R-:W-:-:S05]  /*3b20*/  F2FP.SATFINITE.E4M3.F32.PACK_AB_MERGE_C R35, RZ, R36, RZ ;  /* 0x00000024ff23723e */ /* 0x000fca00048070ff */
[----:B------:R4:W-:Y:S01]  /*3b30*/  @!P5 STG.E.U8 desc[UR20][R12.64], R35 ;  /* 0x000000230c00d986 */ /* 0x0009e2000c101114 */
[----:B------:R-:W-:Y:S05]  /*3b40*/  @P2 BRA `(.L_x_40) ;  /* 0x0000000000042947 */ /* 0x000fea0003800000 */
[----:B------:R0:W5:Y:S02]  /*3b50*/  LDG.E.U8 R5, desc[UR20][R30.64+0x1] ;  /* 0x000001141e057981 */ /* 0x000164000c1e1100 */
.L_x_40:
[----:B------:R-:W-:Y:S05]  /*3b60*/  BSYNC B1 ;  /* 0x0000000000017941 */ /* 0x000fea0003800000 */
.L_x_39:
[----:B-----5:R-:W-:Y:S01]  /*3b70*/  LOP3.LUT R5, R5, 0xff, RZ, 0xc0, !PT ;  /* 0x000000ff05057812 */ /* 0x020fe200078ec0ff */
[----:B------:R-:W-:Y:S01]  /*3b80*/  BSSY B1, `(.L_x_41) ;  /* 0x000000b000017945 */ /* 0x000fe20003800000 */
[----:B------:R-:W-:Y:S02]  /*3b90*/  ISETP.LT.OR P4, PT, R33, 0x9, !P0 ;  /* 0x000000092100780c */ /* 0x000fe40004781670 */
[----:B------:R-:W-:-:S05]  /*3ba0*/  F2FP.F16.E4M3.UNPACK_B R5, R5 ;  /* 0x00000005ff05723e */ /* 0x000fca00020006ff */
[----:B------:R-:W-:-:S05]  /*3bb0*/  HADD2.F32 R36, -RZ, R5.H0_H0 ;  /* 0x20000005ff247230 */ /* 0x000fca0000004100 */
[----:B------:R-:W-:-:S04]  /*3bc0*/  FMUL R5, R36, R9 ;  /* 0x0000000924057220 */ /* 0x000fc80000400000 */
[----:B------:R-:W-:-:S05]  /*3bd0*/  FFMA R5, R138, R8, R5 ;  /* 0x000000088a057223 */ /* 0x000fca0000000005 */
[----:B----4-:R-:W-:Y:S02]  /*3be0*/  F2FP.SATFINITE.E4M3.F32.PACK_AB_MERGE_C R35, RZ, R5, RZ ;  /* 0x00000005ff23723e */ /* 0x010fe400048070ff */
[----:B------:R-:W-:-:S03]  /*3bf0*/  PRMT R5, RZ, 0x7610, R5 ;  /* 0x00007610ff057816 */ /* 0x000fc60000000005 */
[----:B------:R4:W-:Y:S01]  /*3c00*/  @!P2 STG.E.U8 desc[UR20][R12.64+0x1], R35 ;  /* 0x000001230c00a986 */ /* 0x0009e2000c101114 */
[----:B------:R-:W-:Y:S05]  /*3c10*/  @P4 BRA `(.L_x_42) ;  /* 0x0000000000044947 */ /* 0x000fea0003800000 */
[----:B------:R0:W5:Y:S02]  /*3c20*/  LDG.E.U8 R5, desc[UR20][R28.64+0x8] ;  /* 0x000008141c057981 */ /* 0x000164000c1e1100 */
.L_x_42:
[----:B------:R-:W-:Y:S05]  /*3c30*/  BSYNC B1 ;  /* 0x0000000000017941 */ /* 0x000fea0003800000 */
.L_x_41:
        /* <DEDUP_REMOVED lines=8> */
[----:B----4-:R-:W-:-:S05]  /*3cc0*/  F2FP.SATFINITE.E4M3.F32.PACK_AB_MERGE_C R35, RZ, R36, RZ ;  /* 0x00000024ff23723e */ /* 0x010fca00048070ff */
[----:B------:R4:W-:Y:S01]  /*3cd0*/  @!P4 STG.E.U8 desc[UR20][R14.64+0x8], R35 ;  /* 0x000008230e00c986 */ /* 0x0009e2000c101114 */
[----:B------:R-:W-:Y:S05]  /*3ce0*/  @P2 BRA `(.L_x_44) ;  /* 0x0000000000042947 */ /* 0x000fea0003800000 */
[----:B------:R0:W5:Y:S02]  /*3cf0*/  LDG.E.U8 R5, desc[UR20][R28.64+0x9] ;  /* 0x000009141c057981 */ /* 0x000164000c1e1100 */
.L_x_44:
[----:B------:R-:W-:Y:S05]  /*3d00*/  BSYNC B1 ;  /* 0x0000000000017941 */ /* 0x000fea0003800000 */
.L_x_43:
        /* <DEDUP_REMOVED lines=12> */
.L_x_46:
[----:B------:R-:W-:Y:S05]  /*3dd0*/  BSYNC B1 ;  /* 0x0000000000017941 */ /* 0x000fea0003800000 */
.L_x_45:
        /* <DEDUP_REMOVED lines=12> */
.L_x_48:
[----:B------:R-:W-:Y:S05]  /*3ea0*/  BSYNC B1 ;  /* 0x0000000000017941 */ /* 0x000fea0003800000 */
.L_x_47:
        /* <DEDUP_REMOVED lines=12> */
.L_x_50:
[----:B------:R-:W-:Y:S05]  /*3f70*/  BSYNC B1 ;  /* 0x0000000000017941 */ /* 0x000fea0003800000 */
.L_x_49:
        /* <DEDUP_REMOVED lines=12> */
.L_x_52:
[----:B------:R-:W-:Y:S05]  /*4040*/  BSYNC B1 ;  /* 0x0000000000017941 */ /* 0x000fea0003800000 */
.L_x_51:
        /* <DEDUP_REMOVED lines=12> */
.L_x_54:
[----:B------:R-:W-:Y:S05]  /*4110*/  BSYNC B1 ;  /* 0x0000000000017941 */ /* 0x000fea0003800000 */
.L_x_53:
        /* <DEDUP_REMOVED lines=12> */
.L_x_56:
[----:B------:R-:W-:Y:S05]  /*41e0*/  BSYNC B1 ;  /* 0x0000000000017941 */ /* 0x000fea0003800000 */
.L_x_55:
        /* <DEDUP_REMOVED lines=12> */
.L_x_58:
[----:B------:R-:W-:Y:S05]  /*42b0*/  BSYNC B1 ;  /* 0x0000000000017941 */ /* 0x000fea0003800000 */
.L_x_57:
        /* <DEDUP_REMOVED lines=12> */
.L_x_60:
[----:B------:R-:W-:Y:S05]  /*4380*/  BSYNC B1 ;  /* 0x0000000000017941 */ /* 0x000fea0003800000 */
.L_x_59:
        /* <DEDUP_REMOVED lines=12> */
.L_x_62:
[----:B------:R-:W-:Y:S05]  /*4450*/  BSYNC B1 ;  /* 0x0000000000017941 */ /* 0x000fea0003800000 */
.L_x_61:
        /* <DEDUP_REMOVED lines=12> */
.L_x_64:
[----:B------:R-:W-:Y:S05]  /*4520*/  BSYNC B1 ;  /* 0x0000000000017941 */ /* 0x000fea0003800000 */
.L_x_63:
        /* <DEDUP_REMOVED lines=12> */
.L_x_66:
[----:B------:R-:W-:Y:S05]  /*45f0*/  BSYNC B1 ;  /* 0x0000000000017941 */ /* 0x000fea0003800000 */
.L_x_65:
        /* <DEDUP_REMOVED lines=12> */
.L_x_68:
[----:B------:R-:W-:Y:S05]  /*46c0*/  BSYNC B1 ;  /* 0x0000000000017941 */ /* 0x000fea0003800000 */
.L_x_67:
        /* <DEDUP_REMOVED lines=12> */
.L_x_70:
[----:B------:R-:W-:Y:S05]  /*4790*/  BSYNC B1 ;  /* 0x0000000000017941 */ /* 0x000fea0003800000 */
.L_x_69:
        /* <DEDUP_REMOVED lines=12> */
.L_x_72:
[----:B------:R-:W-:Y:S05]  /*4860*/  BSYNC B1 ;  /* 0x0000000000017941 */ /* 0x000fea0003800000 */
.L_x_71:
        /* <DEDUP_REMOVED lines=12> */
.L_x_74:
[----:B------:R-:W-:Y:S05]  /*4930*/  BSYNC B1 ;  /* 0x0000000000017941 */ /* 0x000fea0003800000 */
.L_x_73:
        /* <DEDUP_REMOVED lines=12> */
.L_x_76:
[----:B------:R-:W-:Y:S05]  /*4a00*/  BSYNC B1 ;  /* 0x0000000000017941 */ /* 0x000fea0003800000 */
.L_x_75:
        /* <DEDUP_REMOVED lines=12> */
.L_x_78:
[----:B------:R-:W-:Y:S05]  /*4ad0*/  BSYNC B1 ;  /* 0x0000000000017941 */ /* 0x000fea0003800000 */
.L_x_77:
        /* <DEDUP_REMOVED lines=12> */
.L_x_80:
[----:B------:R-:W-:Y:S05]  /*4ba0*/  BSYNC B1 ;  /* 0x0000000000017941 */ /* 0x000fea0003800000 */
.L_x_79:
        /* <DEDUP_REMOVED lines=12> */
.L_x_82:
[----:B------:R-:W-:Y:S05]  /*4c70*/  BSYNC B1 ;  /* 0x0000000000017941 */ /* 0x000fea0003800000 */
.L_x_81:
        /* <DEDUP_REMOVED lines=12> */
.L_x_84:
[----:B------:R-:W-:Y:S05]  /*4d40*/  BSYNC B1 ;  /* 0x0000000000017941 */ /* 0x000fea0003800000 */
.L_x_83:
        /* <DEDUP_REMOVED lines=12> */
.L_x_86:
[----:B------:R-:W-:Y:S05]  /*4e10*/  BSYNC B1 ;  /* 0x0000000000017941 */ /* 0x000fea0003800000 */
.L_x_85:
        /* <DEDUP_REMOVED lines=12> */
.L_x_88:
[----:B------:R-:W-:Y:S05]  /*4ee0*/  BSYNC B1 ;  /* 0x0000000000017941 */ /* 0x000fea0003800000 */
.L_x_87:
        /* <DEDUP_REMOVED lines=12> */
.L_x_90:
[----:B------:R-:W-:Y:S05]  /*4fb0*/  BSYNC B1 ;  /* 0x0000000000017941 */ /* 0x000fea0003800000 */
.L_x_89:
        /* <DEDUP_REMOVED lines=12> */
.L_x_92:
[----:B------:R-:W-:Y:S05]  /*5080*/  BSYNC B1 ;  /* 0x0000000000017941 */ /* 0x000fea0003800000 */
.L_x_91:
[----:B-----5:R-:W-:Y:S01]  /*5090*/  LOP3.LUT R5, R5, 0xff, RZ, 0xc0, !PT ;  /* 0x000000ff05057812 */ /* 0x020fe200078ec0ff */
[----:B------:R-:W-:Y:S01]  /*50a0*/  BSSY B1, `(.L_x_93) ;  /* 0x000000b000017945 */ /* 0x000fe20003800000 */
[----:B------:R-:W-:Y:S02]  /*50b0*/  ISETP.LT.OR P2, PT, R33, 0x39, !P1 ;  /* 0x000000392100780c */ /* 0x000fe40004f41670 */
[----:B------:R-:W-:-:S05]  /*50c0*/  F2FP.F16.E4M3.UNPACK_B R5, R5 ;  /* 0x00000005ff05723e */ /* 0x000fca00020006ff */
[----:B0-2---:R-:W-:-:S05]  /*50d0*/  HADD2.F32 R28, -RZ, R5.H0_H0 ;  /* 0x20000005ff1c7230 */ /* 0x005fca0000004100 */
[----:B------:R-:W-:-:S04]  /*50e0*/  FMUL R5, R28, R9 ;  /* 0x000000091c057220 */ /* 0x000fc80000400000 */
[----:B------:R-:W-:-:S05]  /*50f0*/  FFMA R5, R112, R8, R5 ;  /* 0x0000000870057223 */ /* 0x000fca0000000005 */
[----:B------:R-:W-:Y:S02]  /*5100*/  F2FP.SATFINITE.E4M3.F32.PACK_AB_MERGE_C R29, RZ, R5, RZ ;  /* 0x00000005ff1d723e */ /* 0x000fe400048070ff */
[----:B------:R-:W-:-:S03]  /*5110*/  PRMT R5, RZ, 0x7610, R5 ;  /* 0x00007610ff057816 */ /* 0x000fc60000000005 */
[----:B------:R0:W-:Y:S01]  /*5120*/  @!P0 STG.E.U8 desc[UR20][R14.64+0x39], R29 ;  /* 0x0000391d0e008986 */ /* 0x0001e2000c101114 */
[----:B------:R-:W-:Y:S05]  /*5130*/  @P2 BRA `(.L_x_94) ;  /* 0x0000000000042947 */ /* 0x000fea0003800000 */
[----:B------:R2:W5:Y:S02]  /*5140*/  LDG.E.U8 R5, desc[UR20][R30.64+0x38] ;  /* 0x000038141e057981 */ /* 0x000564000c1e1100 */
.L_x_94:
[----:B------:R-:W-:Y:S05]  /*5150*/  BSYNC B1 ;  /* 0x0000000000017941 */ /* 0x000fea0003800000 */
.L_x_93:
[----:B-----5:R-:W-:Y:S01]  /*5160*/  LOP3.LUT R5, R5, 0xff, RZ, 0xc0, !PT ;  /* 0x000000ff05057812 */ /* 0x020fe200078ec0ff */
[----:B------:R-:W-:Y:S01]  /*5170*/  BSSY B1, `(.L_x_95) ;  /* 0x000000b000017945 */ /* 0x000fe20003800000 */
[----:B------:R-:W-:Y:S02]  /*5180*/  ISETP.LT.OR P1, PT, R33, 0x3a, !P1 ;  /* 0x0000003a2100780c */ /* 0x000fe40004f21670 */
[----:B------:R-:W-:-:S05]  /*5190*/  F2FP.F16.E4M3.UNPACK_B R5, R5 ;  /* 0x00000005ff05723e */ /* 0x000fca00020006ff */
[----:B01--4-:R-:W-:Y:S01]  /*51a0*/  HADD2.F32 R14, -RZ, R5.H0_H0 ;  /* 0x20000005ff0e7230 */ /* 0x013fe20000004100 */
[----:B------:R-:W-:-:S04]  /*51b0*/  PRMT R5, RZ, 0x7610, R5 ;  /* 0x00007610ff057816 */ /* 0x000fc80000000005 */
[----:B------:R-:W-:-:S04]  /*51c0*/  FMUL R14, R14, R9 ;  /* 0x000000090e0e7220 */ /* 0x000fc80000400000 */
[----:B------:R-:W-:-:S05]  /*51d0*/  FFMA R14, R115, R8, R14 ;  /* 0x00000008730e7223 */ /* 0x000fca000000000e */
[----:B------:R-:W-:-:S05]  /*51e0*/  F2FP.SATFINITE.E4M3.F32.PACK_AB_MERGE_C R15, RZ, R14, RZ ;  /* 0x0000000eff0f723e */ /* 0x000fca00048070ff */
[----:B------:R0:W-:Y:S01]  /*51f0*/  @!P2 STG.E.U8 desc[UR20][R12.64+0x38], R15 ;  /* 0x0000380f0c00a986 */ /* 0x0001e2000c101114 */
[----:B------:R-:W-:Y:S05]  /*5200*/  @P1 BRA `(.L_x_96) ;  /* 0x0000000000041947 */ /* 0x000fea0003800000 */
[----:B------:R1:W5:Y:S02]  /*5210*/  LDG.E.U8 R5, desc[UR20][R30.64+0x39] ;  /* 0x000039141e057981 */ /* 0x000364000c1e1100 */
.L_x_96:
[----:B------:R-:W-:Y:S05]  /*5220*/  BSYNC B1 ;  /* 0x0000000000017941 */ /* 0x000fea0003800000 */
.L_x_95:
[----:B-----5:R-:W-:Y:S01]  /*5230*/  LOP3.LUT R5, R5, 0xff, RZ, 0xc0, !PT ;  /* 0x000000ff05057812 */ /* 0x020fe200078ec0ff */
[----:B------:R-:W-:Y:S01]  /*5240*/  BSSY B1, `(.L_x_97) ;  /* 0x0000013000017945 */ /* 0x000fe20003800000 */
[----:B------:R-:W-:Y:S02]  /*5250*/  IADD3 R29, P0, R24, 0x80, RZ ;  /* 0x00000080181d7810 */ /* 0x000fe40007f1e0ff */
[----:B------:R-:W-:-:S03]  /*5260*/  F2FP.F16.E4M3.UNPACK_B R5, R5 ;  /* 0x00000005ff05723e */ /* 0x000fc600020006ff */
[----:B0-----:R-:W-:Y:S01]  /*5270*/  IMAD.X R15, RZ, RZ, R25, P0 ;  /* 0x000000ffff0f7224 */ /* 0x001fe200000e0619 */
        /* <DEDUP_REMOVED lines=9> */
[----:B-123--:R-:W-:Y:S02]  /*5310*/  F2FP.SATFINITE.E4M3.F32.PACK_AB_MERGE_C R31, RZ, R5, RZ ;  /* 0x00000005ff1f723e */ /* 0x00efe400048070ff */
[----:B------:R-:W-:Y:S02]  /*5320*/  IADD3.X R15, R15, UR11, R29, P2, !PT ;  /* 0x0000000b0f0f7c10 */ /* 0x000fe400097fe41d */
[----:B------:R-:W-:Y:S01]  /*5330*/  PRMT R5, RZ, 0x7610, R5 ;  /* 0x00007610ff057816 */ /* 0x000fe20000000005 */
[----:B------:R0:W-:Y:S01]  /*5340*/  @!P1 STG.E.U8 desc[UR20][R12.64+0x39], R31 ;  /* 0x0000391f0c009986 */ /* 0x0001e2000c101114 */
[----:B------:R-:W-:Y:S05]  /*5350*/  @P4 BRA `(.L_x_98) ;  /* 0x0000000000044947 */ /* 0x000fea0003800000 */
[----:B------:R1:W5:Y:S02]  /*5360*/  LDG.E.U8 R5, desc[UR20][R14.64] ;  /* 0x000000140e057981 */ /* 0x000364000c1e1100 */
.L_x_98:
[----:B------:R-:W-:Y:S05]  /*5370*/  BSYNC B1 ;  /* 0x0000000000017941 */ /* 0x000fea0003800000 */
.L_x_97:
[----:B-----5:R-:W-:Y:S01]  /*5380*/  LOP3.LUT R5, R5, 0xff, RZ, 0xc0, !PT ;  /* 0x000000ff05057812 */ /* 0x020fe200078ec0ff */
[----:B------:R-:W-:Y:S01]  /*5390*/  BSSY B1, `(.L_x_99) ;  /* 0x000000b000017945 */ /* 0x000fe20003800000 */
[----:B------:R-:W-:Y:S02]  /*53a0*/  ISETP.LT.OR P2, PT, R33, 0x2, !P0 ;  /* 0x000000022100780c */ /* 0x000fe40004741670 */
[----:B------:R-:W-:-:S05]  /*53b0*/  F2FP.F16.E4M3.UNPACK_B R5, R5 ;  /* 0x00000005ff05723e */ /* 0x000fca00020006ff */
[----:B0-----:R-:W-:Y:S01]  /*53c0*/  HADD2.F32 R12, -RZ, R5.H0_H0 ;  /* 0x20000005ff0c7230 */ /* 0x001fe20000004100 */
[----:B------:R-:W-:-:S04]  /*53d0*/  PRMT R5, RZ, 0x7610, R5 ;  /* 0x00007610ff057816 */ /* 0x000fc80000000005 */
[----:B------:R-:W-:-:S04]  /*53e0*/  FMUL R12, R12, R9 ;  /* 0x000000090c0c7220 */ /* 0x000fc80000400000 */
[----:B------:R-:W-:-:S05]  /*53f0*/  FFMA R12, R113, R8, R12 ;  /* 0x00000008710c7223 */ /* 0x000fca000000000c */
[----:B------:R-:W-:-:S05]  /*5400*/  F2FP.SATFINITE.E4M3.F32.PACK_AB_MERGE_C R13, RZ, R12, RZ ;  /* 0x0000000cff0d723e */ /* 0x000fca00048070ff */
[----:B------:R0:W-:Y:S01]  /*5410*/  @!P4 STG.E.U8 desc[UR20][R10.64], R13 ;  /* 0x0000000d0a00c986 */ /* 0x0001e2000c101114 */
[----:B------:R-:W-:Y:S05]  /*5420*/  @P2 BRA `(.L_x_100) ;  /* 0x0000000000042947 */ /* 0x000fea0003800000 */
[----:B------:R2:W5:Y:S02]  /*5430*/  LDG.E.U8 R5, desc[UR20][R14.64+0x1] ;  /* 0x000001140e057981 */ /* 0x000564000c1e1100 */
.L_x_100:
[----:B------:R-:W-:Y:S05]  /*5440*/  BSYNC B1 ;  /* 0x0000000000017941 */ /* 0x000fea0003800000 */
.L_x_99:
[----:B-----5:R-:W-:Y:S01]  /*5450*/  LOP3.LUT R5, R5, 0xff, RZ, 0xc0, !PT ;  /* 0x000000ff05057812 */ /* 0x020fe200078ec0ff */
[----:B------:R-:W-:Y:S01]  /*5460*/  BSSY B1, `(.L_x_101) ;  /* 0x0000013000017945 */ /* 0x000fe20003800000 */
[----:B0-----:R-:W-:Y:S02]  /*5470*/  IADD3 R13, P1, R24, 0x88, RZ ;  /* 0x00000088180d7810 */ /* 0x001fe40007f3e0ff */
[----:B------:R-:W-:-:S03]  /*5480*/  F2FP.F16.E4M3.UNPACK_B R5, R5 ;  /* 0x00000005ff05723e */ /* 0x000fc600020006ff */
[----:B------:R-:W-:Y:S01]  /*5490*/  IMAD.X R24, RZ, RZ, R25, P1 ;  /* 0x000000ffff187224 */ /* 0x000fe200008e0619 */
[----:B------:R-:W-:Y:S01]  /*54a0*/  ISETP.GE.AND P1, PT, R34, 0x89, PT ;  /* 0x000000892200780c */ /* 0x000fe20003f26270 */
[----:B------:R-:W-:Y:S02]  /*54b0*/  HADD2.F32 R12, -RZ, R5.H0_H0 ;  /* 0x20000005ff0c7230 */ /* 0x000fe40000004100 */
[----:B------:R-:W-:Y:S01]  /*54c0*/  IMAD R24, R24, UR6, RZ ;  /* 0x0000000618187c24 */ /* 0x000fe2000f8e02ff */
[----:B------:R-:W-:Y:S01]  /*54d0*/  ISETP.LT.OR P5, PT, R33, 0x1, !P1 ;  /* 0x000000012100780c */ /* 0x000fe20004fa1670 */
[----:B------:R-:W-:-:S04]  /*54e0*/  IMAD.WIDE.U32 R26, R13, UR6, R26 ;  /* 0x000000060d1a7c25 */ /* 0x000fc8000f8e001a */
[----:B------:R-:W-:Y:S01]  /*54f0*/  FMUL R5, R12, R9 ;  /* 0x000000090c057220 */ /* 0x000fe20000400000 */
[----:B------:R-:W-:-:S03]  /*5500*/  IMAD R13, R13, UR7, R24 ;  /* 0x000000070d0d7c24 */ /* 0x000fc6000f8e0218 */
[----:B------:R-:W-:Y:S01]  /*5510*/  FFMA R5, R108, R8, R5 ;  /* 0x000000086c057223 */ /* 0x000fe20000000005 */
[----:B------:R-:W-:-:S04]  /*5520*/  IADD3 R12, P4, R26, UR10, RZ ;  /* 0x0000000a1a0c7c10 */ /* 0x000fc8000ff9e0ff */
[----:B------:R-:W-:Y:S02]  /*5530*/  F2FP.SATFINITE.E4M3.F32.PACK_AB_MERGE_C R25, RZ, R5, RZ ;  /* 0x00000005ff19723e */ /* 0x000fe400048070ff */
[----:B------:R-:W-:Y:S02]  /*5540*/  IADD3.X R13, R27, UR11, R13, P4, !PT ;  /* 0x0000000b1b0d7c10 */ /* 0x000fe4000a7fe40d */
[----:B------:R-:W-:Y:S01]  /*5550*/  PRMT R5, RZ, 0x7610, R5 ;  /* 0x00007610ff057816 */ /* 0x000fe20000000005 */
[----:B------:R0:W-:Y:S01]  /*5560*/  @!P2 STG.E.U8 desc[UR20][R10.64+0x1], R25 ;  /* 0x000001190a00a986 */ /* 0x0001e2000c101114 */
[----:B------:R-:W-:Y:S05]  /*5570*/  @P5 BRA `(.L_x_102) ;  /* 0x0000000000045947 */ /* 0x000fea0003800000 */
[----:B------:R3:W5:Y:S02]  /*5580*/  LDG.E.U8 R5, desc[UR20][R12.64] ;  /* 0x000000140c057981 */ /* 0x000764000c1e1100 */
.L_x_102:
[----:B------:R-:W-:Y:S05]  /*5590*/  BSYNC B1 ;  /* 0x0000000000017941 */ /* 0x000fea0003800000 */
.L_x_101:
        /* <DEDUP_REMOVED lines=8> */
[----:B0-----:R-:W-:-:S05]  /*5620*/  F2FP.SATFINITE.E4M3.F32.PACK_AB_MERGE_C R25, RZ, R24, RZ ;  /* 0x00000018ff19723e */ /* 0x001fca00048070ff */
[----:B------:R0:W-:Y:S01]  /*5630*/  @!P5 STG.E.U8 desc[UR20][R6.64], R25 ;  /* 0x000000190600d986 */ /* 0x0001e2000c101114 */
[----:B------:R-:W-:Y:S05]  /*5640*/  @P2 BRA `(.L_x_104) ;  /* 0x0000000000042947 */ /* 0x000fea0003800000 */
[----:B------:R4:W5:Y:S02]  /*5650*/  LDG.E.U8 R5, desc[UR20][R12.64+0x1] ;  /* 0x000001140c057981 */ /* 0x000964000c1e1100 */
.L_x_104:
[----:B------:R-:W-:Y:S05]  /*5660*/  BSYNC B1 ;  /* 0x0000000000017941 */ /* 0x000fea0003800000 */
.L_x_103:
[----:B-----5:R-:W-:Y:S01]  /*5670*/  LOP3.LUT R5, R5, 0xff, RZ, 0xc0, !PT ;  /* 0x000000ff05057812 */ /* 0x020fe200078ec0ff */
[----:B------:R-:W-:Y:S01]  /*5680*/  BSSY B1, `(.L_x_105) ;  /* 0x000000b000017945 */ /* 0x000fe20003800000 */
[----:B------:R-:W-:Y:S02]  /*5690*/  ISETP.LT.OR P4, PT, R33, 0x9, !P0 ;  /* 0x000000092100780c */ /* 0x000fe40004781670 */
[----:B------:R-:W-:-:S05]  /*56a0*/  F2FP.F16.E4M3.UNPACK_B R5, R5 ;  /* 0x00000005ff05723e */ /* 0x000fca00020006ff */
[----:B------:R-:W-:-:S05]  /*56b0*/  HADD2.F32 R24, -RZ, R5.H0_H0 ;  /* 0x20000005ff187230 */ /* 0x000fca0000004100 */
[----:B------:R-:W-:-:S04]  /*56c0*/  FMUL R5, R24, R9 ;  /* 0x0000000918057220 */ /* 0x000fc80000400000 */
[----:B------:R-:W-:-:S05]  /*56d0*/  FFMA R5, R106, R8, R5 ;  /* 0x000000086a057223 */ /* 0x000fca0000000005 */
[----:B0-----:R-:W-:Y:S02]  /*56e0*/  F2FP.SATFINITE.E4M3.F32.PACK_AB_MERGE_C R25, RZ, R5, RZ ;  /* 0x00000005ff19723e */ /* 0x001fe400048070ff */
[----:B------:R-:W-:-:S03]  /*56f0*/  PRMT R5, RZ, 0x7610, R5 ;  /* 0x00007610ff057816 */ /* 0x000fc60000000005 */
[----:B------:R0:W-:Y:S01]  /*5700*/  @!P2 STG.E.U8 desc[UR20][R6.64+0x1], R25 ;  /* 0x000001190600a986 */ /* 0x0001e2000c101114 */
[----:B------:R-:W-:Y:S05]  /*5710*/  @P4 BRA `(.L_x_106) ;  /* 0x0000000000044947 */ /* 0x000fea0003800000 */
[----:B------:R0:W5:Y:S02]  /*5720*/  LDG.E.U8 R5, desc[UR20][R14.64+0x8] ;  /* 0x000008140e057981 */ /* 0x000164000c1e1100 */
.L_x_106:
[----:B------:R-:W-:Y:S05]  /*5730*/  BSYNC B1 ;  /* 0x0000000000017941 */ /* 0x000fea0003800000 */
.L_x_105:
        /* <DEDUP_REMOVED lines=12> */
.L_x_108:
[----:B------:R-:W-:Y:S05]  /*5800*/  BSYNC B1 ;  /* 0x0000000000017941 */ /* 0x000fea0003800000 */
.L_x_107:
        /* <DEDUP_REMOVED lines=12> */
.L_x_110:
[----:B------:R-:W-:Y:S05]  /*58d0*/  BSYNC B1 ;  /* 0x0000000000017941 */ /* 0x000fea0003800000 */
.L_x_109:
        /* <DEDUP_REMOVED lines=12> */
.L_x_112:
[----:B------:R-:W-:Y:S05]  /*59a0*/  BSYNC B1 ;  /* 0x0000000000017941 */ /* 0x000fea0003800000 */
.L_x_111:
        /* <DEDUP_REMOVED lines=12> */
.L_x_114:
[----:B------:R-:W-:Y:S05]  /*5a70*/  BSYNC B1 ;  /* 0x0000000000017941 */ /* 0x000fea0003800000 */
.L_x_113:
        /* <DEDUP_REMOVED lines=12> */
.L_x_116:
[----:B------:R-:W-:Y:S05]  /*5b40*/  BSYNC B1 ;  /* 0x0000000000017941 */ /* 0x000fea0003800000 */
.L_x_115:
        /* <DEDUP_REMOVED lines=12> */
.L_x_118:
[----:B------:R-:W-:Y:S05]  /*5c10*/  BSYNC B1 ;  /* 0x0000000000017941 */ /* 0x000fea0003800000 */
.L_x_117:
        /* <DEDUP_REMOVED lines=12> */
.L_x_120:
[----:B------:R-:W-:Y:S05]  /*5ce0*/  BSYNC B1 ;  /* 0x0000000000017941 */ /* 0x000fea0003800000 */
.L_x_119:
        /* <DEDUP_REMOVED lines=12> */
.L_x_122:
[----:B------:R-:W-:Y:S05]  /*5db0*/  BSYNC B1 ;  /* 0x0000000000017941 */ /* 0x000fea0003800000 */
.L_x_121:
        /* <DEDUP_REMOVED lines=12> */
.L_x_124:
[----:B------:R-:W-:Y:S05]  /*5e80*/  BSYNC B1 ;  /* 0x0000000000017941 */ /* 0x000fea0003800000 */
.L_x_123:
        /* <DEDUP_REMOVED lines=12> */
.L_x_126:
[----:B------:R-:W-:Y:S05]  /*5f50*/  BSYNC B1 ;  /* 0x0000000000017941 */ /* 0x000fea0003800000 */
.L_x_125:
        /* <DEDUP_REMOVED lines=12> */
.L_x_128:
[----:B------:R-:W-:Y:S05]  /*6020*/  BSYNC B1 ;  /* 0x0000000000017941 */ /* 0x000fea0003800000 */
.L_x_127:
        /* <DEDUP_REMOVED lines=12> */
.L_x_130:
[----:B------:R-:W-:Y:S05]  /*60f0*/  BSYNC B1 ;  /* 0x0000000000017941 */ /* 0x000fea0003800000 */
.L_x_129:
        /* <DEDUP_REMOVED lines=12> */
.L_x_132:
[----:B------:R-:W-:Y:S05]  /*61c0*/  BSYNC B1 ;  /* 0x0000000000017941 */ /* 0x000fea0003800000 */
.L_x_131:
        /* <DEDUP_REMOVED lines=12> */
.L_x_134:
[----:B------:R-:W-:Y:S05]  /*6290*/  BSYNC B1 ;  /* 0x0000000000017941 */ /* 0x000fea0003800000 */
.L_x_133:
        /* <DEDUP_REMOVED lines=12> */
.L_x_136:
[----:B------:R-:W-:Y:S05]  /*6360*/  BSYNC B1 ;  /* 0x0000000000017941 */ /* 0x000fea0003800000 */
.L_x_135:
        /* <DEDUP_REMOVED lines=12> */
.L_x_138:
[----:B------:R-:W-:Y:S05]  /*6430*/  BSYNC B1 ;  /* 0x0000000000017941 */ /* 0x000fea0003800000 */
.L_x_137:
        /* <DEDUP_REMOVED lines=12> */
.L_x_140:
[----:B------:R-:W-:Y:S05]  /*6500*/  BSYNC B1 ;  /* 0x0000000000017941 */ /* 0x000fea0003800000 */
.L_x_139:
        /* <DEDUP_REMOVED lines=12> */
.L_x_142:
[----:B------:R-:W-:Y:S05]  /*65d0*/  BSYNC B1 ;  /* 0x0000000000017941 */ /* 0x000fea0003800000 */
.L_x_141:
        /* <DEDUP_REMOVED lines=12> */
.L_x_144:
[----:B------:R-:W-:Y:S05]  /*66a0*/  BSYNC B1 ;  /* 0x0000000000017941 */ /* 0x000fea0003800000 */
.L_x_143:
        /* <DEDUP_REMOVED lines=12> */
.L_x_146:
[----:B------:R-:W-:Y:S05]  /*6770*/  BSYNC B1 ;  /* 0x0000000000017941 */ /* 0x000fea0003800000 */
.L_x_145:
        /* <DEDUP_REMOVED lines=12> */
.L_x_148:
[----:B------:R-:W-:Y:S05]  /*6840*/  BSYNC B1 ;  /* 0x0000000000017941 */ /* 0x000fea0003800000 */
.L_x_147:
        /* <DEDUP_REMOVED lines=12> */
.L_x_150:
[----:B------:R-:W-:Y:S05]  /*6910*/  BSYNC B1 ;  /* 0x0000000000017941 */ /* 0x000fea0003800000 */
.L_x_149:
        /* <DEDUP_REMOVED lines=12> */
.L_x_152:
[----:B------:R-:W-:Y:S05]  /*69e0*/  BSYNC B1 ;  /* 0x0000000000017941 */ /* 0x000fea0003800000 */
.L_x_151:
        /* <DEDUP_REMOVED lines=12> */
.L_x_154:
[----:B------:R-:W-:Y:S05]  /*6ab0*/  BSYNC B1 ;  /* 0x0000000000017941 */ /* 0x000fea0003800000 */
.L_x_153:
        /* <DEDUP_REMOVED lines=12> */
.L_x_156:
[----:B------:R-:W-:Y:S05]  /*6b80*/  BSYNC B1 ;  /* 0x0000000000017941 */ /* 0x000fea0003800000 */
.L_x_155:
[----:B-----5:R-:W-:Y:S01]  /*6b90*/  LOP3.LUT R5, R5, 0xff, RZ, 0xc0, !PT ;  /* 0x000000ff05057812 */ /* 0x020fe200078ec0ff */
[----:B------:R-:W-:Y:S01]  /*6ba0*/  BSSY B1, `(.L_x_157) ;  /* 0x000000b000017945 */ /* 0x000fe20003800000 */
[----:B------:R-:W-:Y:S02]  /*6bb0*/  ISETP.LT.OR P2, PT, R33, 0x39, !P1 ;  /* 0x000000392100780c */ /* 0x000fe40004f41670 */
[----:B------:R-:W-:-:S05]  /*6bc0*/  F2FP.F16.E4M3.UNPACK_B R5, R5 ;  /* 0x00000005ff05723e */ /* 0x000fca00020006ff */
[----:B012---:R-:W-:-:S05]  /*6bd0*/  HADD2.F32 R14, -RZ, R5.H0_H0 ;  /* 0x20000005ff0e7230 */ /* 0x007fca0000004100 */
[----:B------:R-:W-:-:S04]  /*6be0*/  FMUL R5, R14, R9 ;  /* 0x000000090e057220 */ /* 0x000fc80000400000 */
[----:B------:R-:W-:-:S05]  /*6bf0*/  FFMA R5, R16, R8, R5 ;  /* 0x0000000810057223 */ /* 0x000fca0000000005 */
[----:B------:R-:W-:Y:S02]  /*6c00*/  F2FP.SATFINITE.E4M3.F32.PACK_AB_MERGE_C R15, RZ, R5, RZ ;  /* 0x00000005ff0f723e */ /* 0x000fe400048070ff */
[----:B------:R-:W-:-:S03]  /*6c10*/  PRMT R5, RZ, 0x7610, R5 ;  /* 0x00007610ff057816 */ /* 0x000fc60000000005 */
[----:B------:R0:W-:Y:S01]  /*6c20*/  @!P0 STG.E.U8 desc[UR20][R10.64+0x39], R15 ;  /* 0x0000390f0a008986 */ /* 0x0001e2000c101114 */
[----:B------:R-:W-:Y:S05]  /*6c30*/  @P2 BRA `(.L_x_158) ;  /* 0x0000000000042947 */ /* 0x000fea0003800000 */
[----:B------:R1:W5:Y:S02]  /*6c40*/  LDG.E.U8 R5, desc[UR20][R12.64+0x38] ;  /* 0x000038140c057981 */ /* 0x000364000c1e1100 */
.L_x_158:
[----:B------:R-:W-:Y:S05]  /*6c50*/  BSYNC B1 ;  /* 0x0000000000017941 */ /* 0x000fea0003800000 */
.L_x_157:
        /* <DEDUP_REMOVED lines=12> */
.L_x_160:
[----:B------:R-:W-:Y:S05]  /*6d20*/  BSYNC B1 ;  /* 0x0000000000017941 */ /* 0x000fea0003800000 */
.L_x_159:
[----:B------:R-:W-:Y:S05]  /*6d30*/  @P1 BRA `(.L_x_161) ;  /* 0x0000001000301947 */ /* 0x000fea0003800000 */
[----:B-----5:R-:W-:-:S04]  /*6d40*/  LOP3.LUT R5, R5, 0xff, RZ, 0xc0, !PT ;  /* 0x000000ff05057812 */ /* 0x020fc800078ec0ff */
[----:B------:R-:W-:-:S05]  /*6d50*/  F2FP.F16.E4M3.UNPACK_B R5, R5 ;  /* 0x00000005ff05723e */ /* 0x000fca00020006ff */
[----:B------:R-:W-:-:S05]  /*6d60*/  HADD2.F32 R10, -RZ, R5.H0_H0 ;  /* 0x20000005ff0a7230 */ /* 0x000fca0000004100 */
[----:B------:R-:W-:-:S04]  /*6d70*/  FMUL R5, R10, R9 ;  /* 0x000000090a057220 */ /* 0x000fc80000400000 */
[----:B------:R-:W-:-:S05]  /*6d80*/  FFMA R5, R18, R8, R5 ;  /* 0x0000000812057223 */ /* 0x000fca0000000005 */
[----:B------:R-:W-:-:S05]  /*6d90*/  F2FP.SATFINITE.E4M3.F32.PACK_AB_MERGE_C R5, RZ, R5, RZ ;  /* 0x00000005ff05723e */ /* 0x000fca00048070ff */
[----:B------:R0:W-:Y:S01]  /*6da0*/  STG.E.U8 desc[UR20][R6.64+0x39], R5 ;  /* 0x0000390506007986 */ /* 0x0001e2000c101114 */
[----:B------:R-:W-:Y:S05]  /*6db0*/  BRA `(.L_x_161) ;  /* 0x0000001000107947 */ /* 0x000fea0003800000 */
.L_x_32:
[C---:B------:R-:W-:Y:S01]  /*6dc0*/  ISETP.GE.AND P0, PT, R34.reuse, 0x1, PT ;  /* 0x000000012200780c */ /* 0x040fe20003f06270 */
[-C--:B--2---:R-:W-:Y:S01]  /*6dd0*/  FMUL R145, R145, R8.reuse ;  /* 0x0000000891917220 */ /* 0x084fe20000400000 */
[----:B------:R-:W-:Y:S01]  /*6de0*/  ISETP.GE.AND P2, PT, R34, 0x9, PT ;  /* 0x000000092200780c */ /* 0x000fe20003f46270 */
[-C--:B------:R-:W-:Y:S01]  /*6df0*/  FMUL R140, R140, R8.reuse ;  /* 0x000000088c8c7220 */ /* 0x080fe20000400000 */
[----:B------:R-:W-:Y:S01]  /*6e00*/  ISETP.LT.OR P1, PT, R33, 0x1, !P0 ;  /* 0x000000012100780c */ /* 0x000fe20004721670 */
[-C--:B------:R-:W-:Y:S01]  /*6e10*/  FMUL R143, R143, R8.reuse ;  /* 0x000000088f8f7220 */ /* 0x080fe20000400000 */
[----:B------:R-:W-:Y:S01]  /*6e20*/  F2FP.SATFINITE.E4M3.F32.PACK_AB_MERGE_C R145, RZ, R145, RZ ;  /* 0x00000091ff91723e */ /* 0x000fe200048070ff */
[-C--:B------:R-:W-:Y:S01]  /*6e30*/  FMUL R138, R138, R8.reuse ;  /* 0x000000088a8a7220 */ /* 0x080fe20000400000 */
[----:B------:R-:W-:Y:S01]  /*6e40*/  ISETP.LT.OR P4, PT, R33, 0x2, !P0 ;  /* 0x000000022100780c */ /* 0x000fe20004781670 */
[-C--:B------:R-:W-:Y:S01]  /*6e50*/  FMUL R141, R141, R8.reuse ;  /* 0x000000088d8d7220 */ /* 0x080fe20000400000 */
[C---:B------:R-:W-:Y:S01]  /*6e60*/  ISETP.LT.OR P5, PT, R33.reuse, 0x1, !P2 ;  /* 0x000000012100780c */ /* 0x040fe200057a1670 */
[-C--:B------:R-:W-:Y:S01]  /*6e70*/  FMUL R136, R136, R8.reuse ;  /* 0x0000000888887220 */ /* 0x080fe20000400000 */
[----:B------:R-:W-:Y:S01]  /*6e80*/  ISETP.LT.OR P6, PT, R33, 0x2, !P2 ;  /* 0x000000022100780c */ /* 0x000fe200057c1670 */
[----:B------:R-:W-:Y:S01]  /*6e90*/  FMUL R139, R139, R8 ;  /* 0x000000088b8b7220 */ /* 0x000fe20000400000 */
[----:B------:R-:W-:Y:S01]  /*6ea0*/  F2FP.SATFINITE.E4M3.F32.PACK_AB_MERGE_C R5, RZ, R140, RZ ;  /* 0x0000008cff05723e */ /* 0x000fe200048070ff */
[-C--:B------:R-:W-:Y:S01]  /*6eb0*/  FMUL R134, R134, R8.reuse ;  /* 0x0000000886867220 */ /* 0x080fe20000400000 */
[----:B------:R-:W-:Y:S01]  /*6ec0*/  F2FP.SATFINITE.E4M3.F32.PACK_AB_MERGE_C R143, RZ, R143, RZ ;  /* 0x0000008fff8f723e */ /* 0x000fe200048070ff */
[----:B------:R-:W-:Y:S01]  /*6ed0*/  @!P1 STG.E.U8 desc[UR20][R14.64], R145 ;  /* 0x000000910e009986 */ /* 0x000fe2000c101114 */
[----:B------:R-:W-:Y:S01]  /*6ee0*/  ISETP.LT.OR P1, PT, R33, 0x9, !P0 ;  /* 0x000000092100780c */ /* 0x000fe20004721670 */
[----:B------:R-:W-:Y:S01]  /*6ef0*/  FMUL R137, R137, R8 ;  /* 0x0000000889897220 */ /* 0x000fe20000400000 */
[----:B------:R-:W-:Y:S01]  /*6f00*/  F2FP.SATFINITE.E4M3.F32.PACK_AB_MERGE_C R25, RZ, R138, RZ ;  /* 0x0000008aff19723e */ /* 0x000fe200048070ff */
[----:B------:R0:W-:Y:S01]  /*6f10*/  @!P4 STG.E.U8 desc[UR20][R14.64+0x1], R5 ;  /* 0x000001050e00c986 */ /* 0x0001e2000c101114 */
[----:B------:R-:W-:Y:S01]  /*6f20*/  F2FP.SATFINITE.E4M3.F32.PACK_AB_MERGE_C R141, RZ, R141, RZ ;  /* 0x0000008dff8d723e */ /* 0x000fe200048070ff */
[-C--:B------:R-:W-:Y:S01]  /*6f30*/  FMUL R132, R132, R8.reuse ;  /* 0x0000000884847220 */ /* 0x080fe20000400000 */
[C---:B------:R-:W-:Y:S01]  /*6f40*/  ISETP.LT.OR P4, PT, R33.reuse, 0xa, !P0 ;  /* 0x0000000a2100780c */ /* 0x040fe20004781670 */
[----:B------:R-:W-:Y:S01]  /*6f50*/  @!P5 STG.E.U8 desc[UR20][R12.64], R143 ;  /* 0x0000008f0c00d986 */ /* 0x000fe2000c101114 */
[----:B------:R-:W-:Y:S01]  /*6f60*/  ISETP.LT.OR P5, PT, R33, 0x9, !P2 ;  /* 0x000000092100780c */ /* 0x000fe200057a1670 */
[-C--:B------:R-:W-:Y:S01]  /*6f70*/  FMUL R135, R135, R8.reuse ;  /* 0x0000000887877220 */ /* 0x080fe20000400000 */
[----:B------:R-:W-:Y:S01]  /*6f80*/  F2FP.SATFINITE.E4M3.F32.PACK_AB_MERGE_C R139, RZ, R139, RZ ;  /* 0x0000008bff8b723e */ /* 0x000fe200048070ff */
[----:B------:R1:W-:Y:S01]  /*6f90*/  @!P6 STG.E.U8 desc[UR20][R12.64+0x1], R25 ;  /* 0x000001190c00e986 */ /* 0x0003e2000c101114 */
[C---:B------:R-:W-:Y:S01]  /*6fa0*/  ISETP.LT.OR P6, PT, R33.reuse, 0xa, !P2 ;  /* 0x0000000a2100780c */ /* 0x040fe200057c1670 */
[-C--:B------:R-:W-:Y:S01]  /*6fb0*/  FMUL R130, R130, R8.reuse ;  /* 0x0000000882827220 */ /* 0x080fe20000400000 */
[----:B------:R-:W-:Y:S01]  /*6fc0*/  F2FP.SATFINITE.E4M3.F32.PACK_AB_MERGE_C R137, RZ, R137, RZ ;  /* 0x00000089ff89723e */ /* 0x000fe200048070ff */
[----:B------:R-:W-:Y:S01]  /*6fd0*/  @!P1 STG.E.U8 desc[UR20][R14.64+0x8], R141 ;  /* 0x0000088d0e009986 */ /* 0x000fe2000c101114 */
[----:B------:R-:W-:Y:S01]  /*6fe0*/  ISETP.LT.OR P1, PT, R33, 0x11, !P0 ;  /* 0x000000112100780c */ /* 0x000fe20004721670 */
[----:B------:R-:W-:Y:S01]  /*6ff0*/  FMUL R133, R133, R8 ;  /* 0x0000000885857220 */ /* 0x000fe20000400000 */
[----:B0-----:R-:W-:Y:S01]  /*7000*/  F2FP.SATFINITE.E4M3.F32.PACK_AB_MERGE_C R5, RZ, R136, RZ ;  /* 0x00000088ff05723e */ /* 0x001fe200048070ff */
[-C--:B------:R-:W-:Y:S01]  /*7010*/  FMUL R128, R128, R8.reuse ;  /* 0x0000000880807220 */ /* 0x080fe20000400000 */
[----:B------:R-:W-:Y:S01]  /*7020*/  F2FP.SATFINITE.E4M3.F32.PACK_AB_MERGE_C R135, RZ, R135, RZ ;  /* 0x00000087ff87723e */ /* 0x000fe200048070ff */
[----:B------:R-:W-:Y:S01]  /*7030*/  FMUL R131, R131, R8 ;  /* 0x0000000883837220 */ /* 0x000fe20000400000 */
[----:B------:R-:W-:Y:S01]  /*7040*/  F2FP.SATFINITE.E4M3.F32.PACK_AB_MERGE_C R133, RZ, R133, RZ ;  /* 0x00000085ff85723e */ /* 0x000fe200048070ff */
[----:B------:R0:W-:Y:S01]  /*7050*/  @!P4 STG.E.U8 desc[UR20][R14.64+0x9], R5 ;  /* 0x000009050e00c986 */ /* 0x0001e2000c101114 */
[----:B-1----:R-:W-:Y:S01]  /*7060*/  F2FP.SATFINITE.E4M3.F32.PACK_AB_MERGE_C R25, RZ, R134, RZ ;  /* 0x00000086ff19723e */ /* 0x002fe200048070ff */
        /* <DEDUP_REMOVED lines=15> */
[-C--:B------:R-:W-:Y:S01]  /*7160*/  FMUL R125, R125, R8.reuse ;  /* 0x000000087d7d7220 */ /* 0x080fe20000400000 */
[----:B------:R-:W-:Y:S01]  /*7170*/  FMUL R120, R120, R8 ;  /* 0x0000000878787220 */ /* 0x000fe20000400000 */
[----:B------:R-:W-:Y:S01]  /*7180*/  F2FP.SATFINITE.E4M3.F32.PACK_AB_MERGE_C R127, RZ, R127, RZ ;  /* 0x0000007fff7f723e */ /* 0x000fe200048070ff */
[----:B------:R0:W-:Y:S01]  /*7190*/  @!P4 STG.E.U8 desc[UR20][R14.64+0x11], R5 ;  /* 0x000011050e00c986 */ /* 0x0001e2000c101114 */
[----:B-1----:R-:W-:Y:S01]  /*71a0*/  F2FP.SATFINITE.E4M3.F32.PACK_AB_MERGE_C R25, RZ, R130, RZ ;  /* 0x00000082ff19723e */ /* 0x002fe200048070ff */
[-C--:B------:R-:W-:Y:S01]  /*71b0*/  FMUL R123, R123, R8.reuse ;  /* 0x000000087b7b7220 */ /* 0x080fe20000400000 */
[C---:B------:R-:W-:Y:S01]  /*71c0*/  ISETP.LT.OR P4, PT, R33.reuse, 0x1a, !P0 ;  /* 0x0000001a2100780c */ /* 0x040fe20004781670 */
[----:B------:R-:W-:Y:S01]  /*71d0*/  @!P5 STG.E.U8 desc[UR20][R12.64+0x10], R135 ;  /* 0x000010870c00d986 */ /* 0x000fe2000c101114 */
[C---:B------:R-:W-:Y:S01]  /*71e0*/  ISETP.LT.OR P5, PT, R33.reuse, 0x19, !P2 ;  /* 0x000000192100780c */ /* 0x040fe200057a1670 */
[-C--:B------:R-:W-:Y:S01]  /*71f0*/  FMUL R118, R118, R8.reuse ;  /* 0x0000000876767220 */ /* 0x080fe20000400000 */
[----:B------:R-:W-:Y:S01]  /*7200*/  F2FP.SATFINITE.E4M3.F32.PACK_AB_MERGE_C R125, RZ, R125, RZ ;  /* 0x0000007dff7d723e */ /* 0x000fe200048070ff */
[----:B------:R1:W-:Y:S01]  /*7210*/  @!P6 STG.E.U8 desc[UR20][R12.64+0x11], R25 ;  /* 0x000011190c00e986 */ /* 0x0003e2000c101114 */
[----:B------:R-:W-:Y:S01]  /*7220*/  ISETP.LT.OR P6, PT, R33, 0x1a, !P2 ;  /* 0x0000001a2100780c */ /* 0x000fe200057c1670 */
        /* <DEDUP_REMOVED lines=8> */
[-C--:B------:R-:W-:Y:S01]  /*72b0*/  FMUL R114, R114, R8.reuse ;  /* 0x0000000872727220 */ /* 0x080fe20000400000 */
[----:B------:R-:W-:Y:S01]  /*72c0*/  FMUL R112, R112, R8 ;  /* 0x0000000870707220 */ /* 0x000fe20000400000 */
[----:B-1----:R-:W-:Y:S01]  /*72d0*/  F2FP.SATFINITE.E4M3.F32.PACK_AB_MERGE_C R25, RZ, R126, RZ ;  /* 0x0000007eff19723e */ /* 0x002fe200048070ff */
[----:B------:R0:W-:Y:S01]  /*72e0*/  @!P4 STG.E.U8 desc[UR20][R14.64+0x19], R5 ;  /* 0x000019050e00c986 */ /* 0x0001e2000c101114 */
[----:B------:R-:W-:Y:S01]  /*72f0*/  ISETP.LT.OR P4, PT, R33, 0x22, !P0 ;  /* 0x000000222100780c */ /* 0x000fe20004781670 */
[-C--:B------:R-:W-:Y:S01]  /*7300*/  FMUL R117, R117, R8.reuse ;  /* 0x0000000875757220 */ /* 0x080fe20000400000 */
[----:B------:R-:W-:Y:S01]  /*7310*/  F2FP.SATFINITE.E4M3.F32.PACK_AB_MERGE_C R119, RZ, R119, RZ ;  /* 0x00000077ff77723e */ /* 0x000fe200048070ff */
[----:B------:R-:W-:Y:S01]  /*7320*/  @!P5 STG.E.U8 desc[UR20][R12.64+0x18], R131 ;  /* 0x000018830c00d986 */ /* 0x000fe2000c101114 */
[----:B------:R-:W-:Y:S01]  /*7330*/  ISETP.LT.OR P5, PT, R33, 0x21, !P2 ;  /* 0x000000212100780c */ /* 0x000fe200057a1670 */
[----:B------:R-:W-:Y:S01]  /*7340*/  FMUL R115, R115, R8 ;  /* 0x0000000873737220 */ /* 0x000fe20000400000 */
[----:B------:R-:W-:Y:S01]  /*7350*/  F2FP.SATFINITE.E4M3.F32.PACK_AB_MERGE_C R27, RZ, R112, RZ ;  /* 0x00000070ff1b723e */ /* 0x000fe200048070ff */
[----:B------:R1:W-:Y:S01]  /*7360*/  @!P6 STG.E.U8 desc[UR20][R12.64+0x19], R25 ;  /* 0x000019190c00e986 */ /* 0x0003e2000c101114 */
[----:B------:R-:W-:Y:S01]  /*7370*/  ISETP.LT.OR P6, PT, R33, 0x22, !P2 ;  /* 0x000000222100780c */ /* 0x000fe200057c1670 */
[-C--:B------:R-:W-:Y:S01]  /*7380*/  FMUL R110, R110, R8.reuse ;  /* 0x000000086e6e7220 */ /* 0x080fe20000400000 */
[-C--:B------:R-:W-:Y:S01]  /*7390*/  FMUL R113, R113, R8.reuse ;  /* 0x0000000871717220 */ /* 0x080fe20000400000 */
        /* <DEDUP_REMOVED lines=39> */
[-C--:B------:R-:W-:Y:S01]  /*7610*/  FMUL R101, R101, R8.reuse ;  /* 0x0000000865657220 */ /* 0x080fe20000400000 */
[----:B------:R-:W-:Y:S01]  /*7620*/  @!P1 STG.E.U8 desc[UR20][R14.64+0x30], R121 ;  /* 0x000030790e009986 */ /* 0x000fe2000c101114 */
[----:B------:R-:W-:Y:S01]  /*7630*/  ISETP.LT.OR P1, PT, R33, 0x39, !P0 ;  /* 0x000000392100780c */ /* 0x000fe20004721670 */
[-C--:B------:R-:W-:Y:S01]  /*7640*/  FMUL R99, R99, R8.reuse ;  /* 0x0000000863637220 */ /* 0x080fe20000400000 */
[----:B------:R-:W-:Y:S01]  /*7650*/  ISETP.LT.OR P0, PT, R33, 0x3a, !P0 ;  /* 0x0000003a2100780c */ /* 0x000fe20004701670 */
[----:B------:R-:W-:Y:S01]  /*7660*/  FMUL R94, R94, R8 ;  /* 0x000000085e5e7220 */ /* 0x000fe20000400000 */
[----:B0-----:R-:W-:Y:S01]  /*7670*/  F2FP.SATFINITE.E4M3.F32.PACK_AB_MERGE_C R5, RZ, R116, RZ ;  /* 0x00000074ff05723e */ /* 0x001fe200048070ff */
[-C--:B------:R-:W-:Y:S01]  /*7680*/  FMUL R92, R92, R8.reuse ;  /* 0x000000085c5c7220 */ /* 0x080fe20000400000 */
[----:B------:R-:W-:Y:S01]  /*7690*/  F2FP.SATFINITE.E4M3.F32.PACK_AB_MERGE_C R103, RZ, R103, RZ ;  /* 0x00000067ff67723e */ /* 0x000fe200048070ff */
[----:B------:R-:W-:Y:S01]  /*76a0*/  FMUL R95, R95, R8 ;  /* 0x000000085f5f7220 */ /* 0x000fe20000400000 */
[----:B-1----:R-:W-:Y:S01]  /*76b0*/  F2FP.SATFINITE.E4M3.F32.PACK_AB_MERGE_C R25, RZ, R114, RZ ;  /* 0x00000072ff19723e */ /* 0x002fe200048070ff */
[----:B------:R0:W-:Y:S01]  /*76c0*/  @!P4 STG.E.U8 desc[UR20][R14.64+0x31], R5 ;  /* 0x000031050e00c986 */ /* 0x0001e2000c101114 */
[----:B------:R-:W-:Y:S01]  /*76d0*/  ISETP.LT.OR P4, PT, R33, 0x39, !P2 ;  /* 0x000000392100780c */ /* 0x000fe20005781670 */
[-C--:B------:R-:W-:Y:S01]  /*76e0*/  FMUL R97, R97, R8.reuse ;  /* 0x0000000861617220 */ /* 0x080fe20000400000 */
[----:B------:R-:W-:Y:S01]  /*76f0*/  ISETP.LT.OR P2, PT, R33, 0x3a, !P2 ;  /* 0x0000003a2100780c */ /* 0x000fe20005741670 */
[----:B------:R-:W-:Y:S01]  /*7700*/  @!P5 STG.E.U8 desc[UR20][R12.64+0x30], R119 ;  /* 0x000030770c00d986 */ /* 0x000fe2000c101114 */
[----:B------:R-:W-:Y:S01]  /*7710*/  F2FP.SATFINITE.E4M3.F32.PACK_AB_MERGE_C R101, RZ, R101, RZ ;  /* 0x00000065ff65723e */ /* 0x000fe200048070ff */
[-C--:B------:R-:W-:Y:S01]  /*7720*/  FMUL R90, R90, R8.reuse ;  /* 0x000000085a5a7220 */ /* 0x080fe20000400000 */
[----:B------:R-:W-:Y:S01]  /*7730*/  F2FP.SATFINITE.E4M3.F32.PACK_AB_MERGE_C R99, RZ, R99, RZ ;  /* 0x00000063ff63723e */ /* 0x000fe200048070ff */
[----:B------:R-:W-:Y:S01]  /*7740*/  @!P6 STG.E.U8 desc[UR20][R12.64+0x31], R25 ;  /* 0x000031190c00e986 */ /* 0x000fe2000c101114 */
[----:B------:R-:W-:Y:S01]  /*7750*/  F2FP.SATFINITE.E4M3.F32.PACK_AB_MERGE_C R95, RZ, R95, RZ ;  /* 0x0000005fff5f723e */ /* 0x000fe200048070ff */
[-C--:B------:R-:W-:Y:S01]  /*7760*/  FMUL R22, R22, R8.reuse ;  /* 0x0000000816167220 */ /* 0x080fe20000400000 */
[-C--:B------:R-:W-:Y:S01]  /*7770*/  FMUL R93, R93, R8.reuse ;  /* 0x000000085d5d7220 */ /* 0x080fe20000400000 */
[----:B------:R-:W-:Y:S01]  /*7780*/  @!P0 STG.E.U8 desc[UR20][R14.64+0x39], R27 ;  /* 0x0000391b0e008986 */ /* 0x000fe2000c101114 */
[----:B------:R-:W-:Y:S01]  /*7790*/  ISETP.GE.AND P0, PT, R34, 0x81, PT ;  /* 0x000000812200780c */ /* 0x000fe20003f06270 */
[----:B------:R-:W-:Y:S01]  /*77a0*/  FMUL R91, R91, R8 ;  /* 0x000000085b5b7220 */ /* 0x000fe20000400000 */
[----:B0-----:R-:W-:Y:S01]  /*77b0*/  F2FP.SATFINITE.E4M3.F32.PACK_AB_MERGE_C R5, RZ, R110, RZ ;  /* 0x0000006eff05723e */ /* 0x001fe200048070ff */
[----:B------:R0:W-:Y:S01]  /*77c0*/  @!P1 STG.E.U8 desc[UR20][R14.64+0x38], R117 ;  /* 0x000038750e009986 */ /* 0x0001e2000c101114 */
[C---:B------:R-:W-:Y:S01]  /*77d0*/  ISETP.LT.OR P6, PT, R33.reuse, 0x1, !P0 ;  /* 0x000000012100780c */ /* 0x040fe200047c1670 */
[-C--:B------:R-:W-:Y:S01]  /*77e0*/  FMUL R88, R88, R8.reuse ;  /* 0x0000000858587220 */ /* 0x080fe20000400000 */
[----:B------:R-:W-:Y:S01]  /*77f0*/  ISETP.LT.OR P5, PT, R33, 0x2, !P0 ;  /* 0x000000022100780c */ /* 0x000fe200047a1670 */
[----:B------:R-:W-:Y:S01]  /*7800*/  @!P4 STG.E.U8 desc[UR20][R12.64+0x38], R115 ;  /* 0x000038730c00c986 */ /* 0x000fe2000c101114 */
[----:B------:R-:W-:Y:S01]  /*7810*/  ISETP.GE.AND P1, PT, R34, 0x89, PT ;  /* 0x000000892200780c */ /* 0x000fe20003f26270 */
[-C--:B------:R-:W-:Y:S01]  /*7820*/  FMUL R21, R21, R8.reuse ;  /* 0x0000000815157220 */ /* 0x080fe20000400000 */
[----:B------:R-:W-:Y:S01]  /*7830*/  F2FP.SATFINITE.E4M3.F32.PACK_AB_MERGE_C R97, RZ, R97, RZ ;  /* 0x00000061ff61723e */ /* 0x000fe200048070ff */
[----:B------:R1:W-:Y:S01]  /*7840*/  @!P2 STG.E.U8 desc[UR20][R12.64+0x39], R5 ;  /* 0x000039050c00a986 */ /* 0x0003e2000c101114 */
[----:B------:R-:W-:Y:S01]  /*7850*/  ISETP.LT.OR P4, PT, R33, 0x1, !P1 ;  /* 0x000000012100780c */ /* 0x000fe20004f81670 */
[-C--:B------:R-:W-:Y:S01]  /*7860*/  FMUL R89, R89, R8.reuse ;  /* 0x0000000859597220 */ /* 0x080fe20000400000 */
[----:B------:R-:W-:Y:S01]  /*7870*/  ISETP.LT.OR P2, PT, R33, 0xa, !P0 ;  /* 0x0000000a2100780c */ /* 0x000fe20004741670 */
[----:B------:R-:W-:Y:S01]  /*7880*/  FMUL R23, R23, R8 ;  /* 0x0000000817177220 */ /* 0x000fe20000400000 */
[----:B0-----:R-:W-:Y:S01]  /*7890*/  F2FP.SATFINITE.E4M3.F32.PACK_AB_MERGE_C R15, RZ, R108, RZ ;  /* 0x0000006cff0f723e */ /* 0x001fe200048070ff */
[----:B------:R-:W-:Y:S01]  /*78a0*/  @!P6 STG.E.U8 desc[UR20][R10.64], R113 ;  /* 0x000000710a00e986 */ /* 0x000fe2000c101114 */
[C---:B------:R-:W-:Y:S01]  /*78b0*/  ISETP.LT.OR P6, PT, R33.reuse, 0x2, !P1 ;  /* 0x000000022100780c */ /* 0x040fe20004fc1670 */
[-C--:B------:R-:W-:Y:S01]  /*78c0*/  FMUL R20, R20, R8.reuse ;  /* 0x0000000814147220 */ /* 0x080fe20000400000 */
[----:B------:R-:W-:Y:S01]  /*78d0*/  F2FP.SATFINITE.E4M3.F32.PACK_AB_MERGE_C R93, RZ, R93, RZ ;  /* 0x0000005dff5d723e */ /* 0x000fe200048070ff */
[----:B------:R-:W-:Y:S01]  /*78e0*/  @!P5 STG.E.U8 desc[UR20][R10.64+0x1], R15 ;  /* 0x0000010f0a00d986 */ /* 0x000fe2000c101114 */
[----:B------:R-:W-:Y:S01]  /*78f0*/  ISETP.LT.OR P5, PT, R33, 0x9, !P0 ;  /* 0x000000092100780c */ /* 0x000fe200047a1670 */
[----:B------:R-:W-:Y:S01]  /*7900*/  FMUL R17, R17, R8 ;  /* 0x0000000811117220 */ /* 0x000fe20000400000 */
[----:B-1----:R-:W-:Y:S01]  /*7910*/  F2FP.SATFINITE.E4M3.F32.PACK_AB_MERGE_C R5, RZ, R106, RZ ;  /* 0x0000006aff05723e */ /* 0x002fe200048070ff */
[----:B------:R-:W-:Y:S01]  /*7920*/  @!P4 STG.E.U8 desc[UR20][R6.64], R111 ;  /* 0x0000006f0600c986 */ /* 0x000fe2000c101114 */
[----:B------:R-:W-:Y:S01]  /*7930*/  F2FP.SATFINITE.E4M3.F32.PACK_AB_MERGE_C R13, RZ, R104, RZ ;  /* 0x00000068ff0d723e */ /* 0x000fe200048070ff */
[-C--:B------:R-:W-:Y:S01]  /*7940*/  FMUL R16, R16, R8.reuse ;  /* 0x0000000810107220 */ /* 0x080fe20000400000 */
[----:B------:R-:W-:Y:S01]  /*7950*/  ISETP.LT.OR P4, PT, R33, 0x9, !P1 ;  /* 0x000000092100780c */ /* 0x000fe20004f81670 */
[-C--:B------:R-:W-:Y:S01]  /*7960*/  FMUL R19, R19, R8.reuse ;  /* 0x0000000813137220 */ /* 0x080fe20000400000 */
[----:B------:R-:W-:Y:S01]  /*7970*/  F2FP.SATFINITE.E4M3.F32.PACK_AB_MERGE_C R91, RZ, R91, RZ ;  /* 0x0000005bff5b723e */ /* 0x000fe200048070ff */
[----:B------:R0:W-:Y:S01]  /*7980*/  @!P6 STG.E.U8 desc[UR20][R6.64+0x1], R5 ;  /* 0x000001050600e986 */ /* 0x0001e2000c101114 */
[C---:B------:R-:W-:Y:S01]  /*7990*/  ISETP.LT.OR P6, PT, R33.reuse, 0xa, !P1 ;  /* 0x0000000a2100780c */ /* 0x040fe20004fc1670 */
[----:B------:R-:W-:Y:S01]  /*79a0*/  FMUL R18, R18, R8 ;  /* 0x0000000812127220 */ /* 0x000fe20000400000 */
[----:B------:R-:W-:Y:S01]  /*79b0*/  F2FP.SATFINITE.E4M3.F32.PACK_AB_MERGE_C R21, RZ, R21, RZ ;  /* 0x00000015ff15723e */ /* 0x000fe200048070ff */
[----:B------:R1:W-:Y:S01]  /*79c0*/  @!P2 STG.E.U8 desc[UR20][R10.64+0x9], R13 ;  /* 0x0000090d0a00a986 */ /* 0x0003e2000c101114 */
[----:B------:R-:W-:-:S02]  /*79d0*/  ISETP.LT.OR P2, PT, R33, 0x12, !P0 ;  /* 0x000000122100780c */ /* 0x000fc40004741670 */
[----:B------:R-:W-:Y:S01]  /*79e0*/  F2FP.SATFINITE.E4M3.F32.PACK_AB_MERGE_C R89, RZ, R89, RZ ;  /* 0x00000059ff59723e */ /* 0x000fe200048070ff */
[----:B------:R-:W-:Y:S01]  /*79f0*/  @!P5 STG.E.U8 desc[UR20][R10.64+0x8], R107 ;  /* 0x0000086b0a00d986 */ /* 0x000fe2000c101114 */
[C---:B------:R-:W-:Y:S02]  /*7a00*/  ISETP.LT.OR P5, PT, R33.reuse, 0x11, !P0 ;  /* 0x000000112100780c */ /* 0x040fe400047a1670 */
[----:B------:R-:W-:Y:S01]  /*7a10*/  F2FP.SATFINITE.E4M3.F32.PACK_AB_MERGE_C R23, RZ, R23, RZ ;  /* 0x00000017ff17723e */ /* 0x000fe200048070ff */
[----:B------:R-:W-:Y:S01]  /*7a20*/  @!P4 STG.E.U8 desc[UR20][R6.64+0x8], R109 ;  /* 0x0000086d0600c986 */ /* 0x000fe2000c101114 */
[----:B0-----:R-:W-:Y:S02]  /*7a30*/  F2FP.SATFINITE.E4M3.F32.PACK_AB_MERGE_C R5, RZ, R102, RZ ;  /* 0x00000066ff05723e */ /* 0x001fe400048070ff */
[C---:B------:R-:W-:Y:S02]  /*7a40*/  ISETP.LT.OR P4, PT, R33.reuse, 0x11, !P1 ;  /* 0x000000112100780c */ /* 0x040fe40004f81670 */
[----:B-1----:R-:W-:Y:S01]  /*7a50*/  F2FP.SATFINITE.E4M3.F32.PACK_AB_MERGE_C R13, RZ, R98, RZ ;  /* 0x00000062ff0d723e */ /* 0x002fe200048070ff */
[----:B------:R0:W-:Y:S01]  /*7a60*/  @!P6 STG.E.U8 desc[UR20][R6.64+0x9], R5 ;  /* 0x000009050600e986 */ /* 0x0001e2000c101114 */
[----:B------:R-:W-:-:S02]  /*7a70*/  ISETP.LT.OR P6, PT, R33, 0x12, !P1 ;  /* 0x000000122100780c */ /* 0x000fc40004fc1670 */
[----:B------:R-:W-:Y:S01]  /*7a80*/  F2FP.SATFINITE.E4M3.F32.PACK_AB_MERGE_C R17, RZ, R17, RZ ;  /* 0x00000011ff11723e */ /* 0x000fe200048070ff */
[----:B------:R1:W-:Y:S01]  /*7a90*/  @!P2 STG.E.U8 desc[UR20][R10.64+0x11], R13 ;  /* 0x0000110d0a00a986 */ /* 0x0003e2000c101114 */
[C---:B------:R-:W-:Y:S02]  /*7aa0*/  ISETP.LT.OR P2, PT, R33.reuse, 0x1a, !P0 ;  /* 0x0000001a2100780c */ /* 0x040fe40004741670 */
[----:B------:R-:W-:Y:S01]  /*7ab0*/  F2FP.SATFINITE.E4M3.F32.PACK_AB_MERGE_C R19, RZ, R19, RZ ;  /* 0x00000013ff13723e */ /* 0x000fe200048070ff */
[----:B------:R-:W-:Y:S01]  /*7ac0*/  @!P5 STG.E.U8 desc[UR20][R10.64+0x10], R105 ;  /* 0x000010690a00d986 */ /* 0x000fe2000c101114 */
[----:B------:R-:W-:Y:S02]  /*7ad0*/  ISETP.LT.OR P5, PT, R33, 0x19, !P0 ;  /* 0x000000192100780c */ /* 0x000fe400047a1670 */
[----:B------:R-:W-:Y:S01]  /*7ae0*/  F2FP.SATFINITE.E4M3.F32.PACK_AB_MERGE_C R15, RZ, R18, RZ ;  /* 0x00000012ff0f723e */ /* 0x000fe200048070ff */
[----:B------:R-:W-:Y:S01]  /*7af0*/  @!P4 STG.E.U8 desc[UR20][R6.64+0x10], R103 ;  /* 0x000010670600c986 */ /* 0x000fe2000c101114 */
[----:B0-----:R-:W-:-:S02]  /*7b00*/  F2FP.SATFINITE.E4M3.F32.PACK_AB_MERGE_C R5, RZ, R100, RZ ;  /* 0x00000064ff05723e */ /* 0x001fc400048070ff */
[C---:B------:R-:W-:Y:S02]  /*7b10*/  ISETP.LT.OR P4, PT, R33.reuse, 0x19, !P1 ;  /* 0x000000192100780c */ /* 0x040fe40004f81670 */
[----:B-1----:R-:W-:Y:S01]  /*7b20*/  F2FP.SATFINITE.E4M3.F32.PACK_AB_MERGE_C R13, RZ, R96, RZ ;  /* 0x00000060ff0d723e */ /* 0x002fe200048070ff */
[----:B------:R0:W-:Y:S01]  /*7b30*/  @!P6 STG.E.U8 desc[UR20][R6.64+0x11], R5 ;  /* 0x000011050600e986 */ /* 0x0001e2000c101114 */
[----:B------:R-:W-:-:S03]  /*7b40*/  ISETP.LT.OR P6, PT, R33, 0x1a, !P1 ;  /* 0x0000001a2100780c */ /* 0x000fc60004fc1670 */
[----:B------:R1:W-:Y:S01]  /*7b50*/  @!P2 STG.E.U8 desc[UR20][R10.64+0x19], R13 ;  /* 0x0000190d0a00a986 */ /* 0x0003e2000c101114 */
[----:B------:R-:W-:-:S03]  /*7b60*/  ISETP.LT.OR P2, PT, R33, 0x22, !P0 ;  /* 0x000000222100780c */ /* 0x000fc60004741670 */
[----:B------:R-:W-:Y:S01]  /*7b70*/  @!P5 STG.E.U8 desc[UR20][R10.64+0x18], R101 ;  /* 0x000018650a00d986 */ /* 0x000fe2000c101114 */
[C---:B------:R-:W-:Y:S02]  /*7b80*/  ISETP.LT.OR P5, PT, R33.reuse, 0x21, !P0 ;  /* 0x000000212100780c */ /* 0x040fe400047a1670 */
[----:B0-----:R-:W-:Y:S01]  /*7b90*/  F2FP.SATFINITE.E4M3.F32.PACK_AB_MERGE_C R5, RZ, R94, RZ ;  /* 0x0000005eff05723e */ /* 0x001fe200048070ff */
[----:B------:R-:W-:Y:S01]  /*7ba0*/  @!P4 STG.E.U8 desc[UR20][R6.64+0x18], R99 ;  /* 0x000018630600c986 */ /* 0x000fe2000c101114 */
        /* <DEDUP_REMOVED lines=25> */
[C---:B------:R-:W-:Y:S02]  /*7d40*/  ISETP.LT.OR P2, PT, R33.reuse, 0x39, !P0 ;  /* 0x000000392100780c */ /* 0x040fe40004741670 */
[C---:B------:R-:W-:Y:S01]  /*7d50*/  ISETP.LT.OR P0, PT, R33.reuse, 0x3a, !P0 ;  /* 0x0000003a2100780c */ /* 0x040fe20004701670 */
[----:B------:R1:W-:Y:S01]  /*7d60*/  @!P5 STG.E.U8 desc[UR20][R10.64+0x30], R89 ;  /* 0x000030590a00d986 */ /* 0x0003e2000c101114 */
[C---:B------:R-:W-:Y:S02]  /*7d70*/  ISETP.LT.OR P5, PT, R33.reuse, 0x39, !P1 ;  /* 0x000000392100780c */ /* 0x040fe40004fa1670 */
[----:B------:R-:W-:Y:S01]  /*7d80*/  ISETP.LT.OR P1, PT, R33, 0x3a, !P1 ;  /* 0x0000003a2100780c */ /* 0x000fe20004f21670 */
[----:B------:R1:W-:Y:S01]  /*7d90*/  @!P4 STG.E.U8 desc[UR20][R6.64+0x30], R23 ;  /* 0x000030170600c986 */ /* 0x0003e2000c101114 */
[----:B0-----:R-:W-:-:S05]  /*7da0*/  F2FP.SATFINITE.E4M3.F32.PACK_AB_MERGE_C R5, RZ, R20, RZ ;  /* 0x00000014ff05723e */ /* 0x001fca00048070ff */
[----:B------:R1:W-:Y:S04]  /*7db0*/  @!P6 STG.E.U8 desc[UR20][R6.64+0x31], R5 ;  /* 0x000031050600e986 */ /* 0x0003e8000c101114 */
[----:B------:R1:W-:Y:S04]  /*7dc0*/  @!P2 STG.E.U8 desc[UR20][R10.64+0x38], R17 ;  /* 0x000038110a00a986 */ /* 0x0003e8000c101114 */
[----:B------:R1:W-:Y:S04]  /*7dd0*/  @!P0 STG.E.U8 desc[UR20][R10.64+0x39], R13 ;  /* 0x0000390d0a008986 */ /* 0x0003e8000c101114 */
[----:B------:R1:W-:Y:S04]  /*7de0*/  @!P5 STG.E.U8 desc[UR20][R6.64+0x38], R19 ;  /* 0x000038130600d986 */ /* 0x0003e8000c101114 */
[----:B------:R1:W-:Y:S02]  /*7df0*/  @!P1 STG.E.U8 desc[UR20][R6.64+0x39], R15 ;  /* 0x0000390f06009986 */ /* 0x0003e4000c101114 */
.L_x_161:
[----:B------:R-:W-:Y:S05]  /*7e00*/  BSYNC B0 ;  /* 0x0000000000007941 */ /* 0x000fea0003800000 */
.L_x_31:
[----:B------:R-:W-:Y:S01]  /*7e10*/  ULDC UR6, c[0x0][0xc] ;  /* 0x0000030000067ab9 */ /* 0x000fe20000000800 */
[----:B------:R-:W-:Y:S01]  /*7e20*/  ULDC UR7, c[0x0][0x10] ;  /* 0x0000040000077ab9 */ /* 0x000fe20000000800 */
[----:B01---5:R-:W0:Y:S01]  /*7e30*/  LDC R5, c[0x0][0x14] ;  /* 0x00000500ff057b82 */ /* 0x023e220000000800 */
[----:B------:R-:W-:Y:S01]  /*7e40*/  UIMAD.WIDE.U32 UR6, UR6, UR7, URZ ;  /* 0x00000007060672a5 */ /* 0x000fe2000f8e003f */
[----:B------:R-:W-:Y:S01]  /*7e50*/  PRMT R6, RZ, 0x7610, R6 ;  /* 0x00007610ff067816 */ /* 0x000fe20000000006 */
[----:B------:R-:W-:-:S04]  /*7e60*/  IMAD.MOV.U32 R7, RZ, RZ, -0x1 ;  /* 0xffffffffff077424 */ /* 0x000fc800078e00ff */
[----:B0-----:R-:W-:-:S04]  /*7e70*/  IMAD.WIDE.U32 R2, R5, UR6, R2 ;  /* 0x0000000605027c25 */ /* 0x001fc8000f8e0002 */
[----:B------:R-:W-:Y:S01]  /*7e80*/  IMAD R5, R5, UR7, RZ ;  /* 0x0000000705057c24 */ /* 0x000fe2000f8e02ff */
[----:B------:R-:W-:Y:S02]  /*7e90*/  ULDC.64 UR6, c[0x0][0x650] ;  /* 0x0001940000067ab9 */ /* 0x000fe40000000a00 */
[----:B------:R-:W-:Y:S01]  /*7ea0*/  ISETP.GE.U32.AND P0, PT, R2, UR6, PT ;  /* 0x0000000602007c0c */ /* 0x000fe2000bf06070 */
[----:B------:R-:W-:Y:S02]  /*7eb0*/  IMAD.IADD R3, R3, 0x1, R5 ;  /* 0x0000000103037824 */ /* 0x000fe400078e0205 */
[----:B------:R-:W-:-:S03]  /*7ec0*/  IMAD.MOV.U32 R5, RZ, RZ, -0x1 ;  /* 0xffffffffff057424 */ /* 0x000fc600078e00ff */
[----:B------:R-:W-:-:S13]  /*7ed0*/  ISETP.GE.U32.AND.EX P0, PT, R3, UR7, PT, P0 ;  /* 0x0000000703007c0c */ /* 0x000fda000bf06100 */
[----:B------:R-:W-:Y:S05]  /*7ee0*/  @P0 BRA `(.L_x_162) ;  /* 0x0000000400600947 */ /* 0x000fea0003800000 */
[----:B------:R-:W0:Y:S01]  /*7ef0*/  S2R R20, SR_CTAID.X ;  /* 0x0000000000147919 */ /* 0x000e220000002500 */
[----:B------:R-:W1:Y:S01]  /*7f00*/  LDC.64 R14, c[0x0][0x628] ;  /* 0x00018a00ff0e7b82 */ /* 0x000e620000000a00 */
[----:B------:R-:W-:Y:S01]  /*7f10*/  ULDC UR6, c[0x0][0x150] ;  /* 0x0000540000067ab9 */ /* 0x000fe20000000800 */
[----:B--234-:R-:W-:Y:S01]  /*7f20*/  IMAD.MOV.U32 R12, RZ, RZ, R2 ;  /* 0x000000ffff0c7224 */ /* 0x01cfe200078e0002 */
[----:B------:R-:W2:Y:S01]  /*7f30*/  S2R R22, SR_CTAID.Y ;  /* 0x0000000000167919 */ /* 0x000ea20000002600 */
[----:B------:R-:W-:-:S04]  /*7f40*/  IMAD.MOV.U32 R13, RZ, RZ, R3 ;  /* 0x000000ffff0d7224 */ /* 0x000fc800078e0003 */
[----:B------:R-:W3:Y:S08]  /*7f50*/  LDC R23, c[0x0][0x144] ;  /* 0x00005100ff177b82 */ /* 0x000ef00000000800 */
[----:B------:R-:W4:Y:S08]  /*7f60*/  LDC R16, c[0x0][0x630] ;  /* 0x00018c00ff107b82 */ /* 0x000f300000000800 */
[----:B------:R-:W2:Y:S01]  /*7f70*/  LDC.64 R18, c[0x0][0x620] ;  /* 0x00018800ff127b82 */ /* 0x000ea20000000a00 */
[----:B-1----:R-:W-:-:S04]  /*7f80*/  ISETP.NE.U32.AND P0, PT, R14, RZ, PT ;  /* 0x000000ff0e00720c */ /* 0x002fc80003f05070 */
[----:B------:R-:W-:Y:S02]  /*7f90*/  ISETP.NE.AND.EX P0, PT, R15, RZ, PT, P0 ;  /* 0x000000ff0f00720c */ /* 0x000fe40003f05300 */
[----:B0-----:R-:W-:-:S05]  /*7fa0*/  I2FP.F32.U32 R5, R20 ;  /* 0x0000001400057245 */ /* 0x001fca0000201000 */
[----:B------:R-:W-:-:S04]  /*7fb0*/  FMUL R5, R5, UR6 ;  /* 0x0000000605057c20 */ /* 0x000fc80008400000 */
[----:B------:R0:W1:Y:S02]  /*7fc0*/  F2I.U32.TRUNC.NTZ R21, R5 ;  /* 0x0000000500157305 */ /* 0x000064000020f000 */
[----:B---34-:R-:W-:Y:S05]  /*7fd0*/  @!P0 BRA `(.L_x_163) ;  /* 0x0000000000288947 */ /* 0x018fea0003800000 */
[----:B0-----:R-:W0:Y:S02]  /*7fe0*/  LDC R5, c[0x0][0x634] ;  /* 0x00018d00ff057b82 */ /* 0x001e240000000800 */
        /* <DEDUP_REMOVED lines=9> */
.L_x_163:
[-CC-:B------:R-:W-:Y:S01]  /*8080*/  SHF.R.U64 R17, R12, R16.reuse, R13.reuse ;  /* 0x000000100c117219 */ /* 0x180fe2000000120d */
[----:B------:R-:W3:Y:S01]  /*8090*/  LDC.64 R28, c[0x0][0x640] ;  /* 0x00019000ff1c7b82 */ /* 0x000ee20000000a00 */
[----:B0-----:R-:W-:Y:S01]  /*80a0*/  SHF.R.U32.HI R5, RZ, R16, R13 ;  /* 0x00000010ff057219 */ /* 0x001fe2000001160d */
[----:B-1----:R-:W-:Y:S01]  /*80b0*/  IMAD.MOV R21, RZ, RZ, -R21 ;  /* 0x000000ffff157224 */ /* 0x002fe200078e0a15 */
[----:B------:R-:W-:Y:S01]  /*80c0*/  IADD3 R11, P0, RZ, -R17, RZ ;  /* 0x80000011ff0b7210 */ /* 0x000fe20007f1e0ff */
[----:B------:R-:W-:Y:S02]  /*80d0*/  ULDC UR6, c[0x0][0x154] ;  /* 0x0000550000067ab9 */ /* 0x000fe40000000800 */
[----:B------:R-:W-:Y:S02]  /*80e0*/  IMAD R23, R23, R21, R20 ;  /* 0x0000001517177224 */ /* 0x000fe400078e0214 */
[----:B------:R-:W0:Y:S01]  /*80f0*/  LDC R12, c[0x0][0x618] ;  /* 0x00018600ff0c7b82 */ /* 0x000e220000000800 */
[----:B------:R-:W-:-:S02]  /*8100*/  IMAD.X R5, RZ, RZ, ~R5, P0 ;  /* 0x000000ffff057224 */ /* 0x000fc400000e0e05 */
[----:B--2---:R-:W-:-:S04]  /*8110*/  IMAD.WIDE.U32 R6, R11, R18, R2 ;  /* 0x000000120b067225 */ /* 0x004fc800078e0002 */
[----:B------:R-:W-:Y:S01]  /*8120*/  IMAD R10, R5, R18, RZ ;  /* 0x00000012050a7224 */ /* 0x000fe200078e02ff */
[----:B------:R-:W1:Y:S03]  /*8130*/  LDC R24, c[0x0][0x608] ;  /* 0x00018200ff187b82 */ /* 0x000e660000000800 */
[----:B------:R-:W-:Y:S02]  /*8140*/  IMAD R5, R11, R19, R10 ;  /* 0x000000130b057224 */ /* 0x000fe400078e020a */
[----:B------:R-:W-:Y:S02]  /*8150*/  IMAD.MOV.U32 R11, RZ, RZ, 0x1 ;  /* 0x00000001ff0b7424 */ /* 0x000fe400078e00ff */
[----:B------:R-:W-:Y:S01]  /*8160*/  IMAD.IADD R5, R7, 0x1, R5 ;  /* 0x0000000107057824 */ /* 0x000fe200078e0205 */
[----:B------:R-:W2:Y:S01]  /*8170*/  LDC R26, c[0x0][0x658] ;  /* 0x00019600ff1a7b82 */ /* 0x000ea20000000800 */
[----:B------:R-:W-:-:S02]  /*8180*/  I2FP.F32.U32 R7, R22 ;  /* 0x0000001600077245 */ /* 0x000fc40000201000 */
[----:B---3--:R-:W-:-:S03]  /*8190*/  ISETP.NE.U32.AND P0, PT, R28, RZ, PT ;  /* 0x000000ff1c00720c */ /* 0x008fc60003f05070 */
[----:B------:R-:W-:Y:S01]  /*81a0*/  FMUL R10, R7, UR6 ;  /* 0x00000006070a7c20 */ /* 0x000fe20008400000 */
[----:B------:R-:W-:Y:S01]  /*81b0*/  ISETP.NE.AND.EX P0, PT, R29, RZ, PT, P0 ;  /* 0x000000ff1d00720c */ /* 0x000fe20003f05300 */
[----:B------:R-:W3:Y:S01]  /*81c0*/  LDC R21, c[0x0][0x148] ;  /* 0x00005200ff157b82 */ /* 0x000ee20000000800 */
[-CC-:B0-----:R-:W-:Y:S01]  /*81d0*/  SHF.R.U64 R16, R6, R12.reuse, R5.reuse ;  /* 0x0000000c06107219 */ /* 0x181fe20000001205 */
[----:B------:R0:W4:Y:S01]  /*81e0*/  F2I.U32.TRUNC.NTZ R18, R10 ;  /* 0x0000000a00127305 */ /* 0x000122000020f000 */
[----:B------:R-:W-:Y:S01]  /*81f0*/  SHF.R.U32.HI R5, RZ, R12, R5 ;  /* 0x0000000cff057219 */ /* 0x000fe20000011605 */
[----:B------:R-:W-:-:S04]  /*8200*/  IMAD.MOV.U32 R7, RZ, RZ, -0x1 ;  /* 0xffffffffff077424 */ /* 0x000fc800078e00ff */
[----:B------:R-:W0:Y:S01]  /*8210*/  LDC R20, c[0x0][0x600] ;  /* 0x00018000ff147b82 */ /* 0x000e220000000800 */
[-CC-:B-1----:R-:W-:Y:S02]  /*8220*/  SHF.R.U64 R14, R16, R24.reuse, R5.reuse ;  /* 0x00000018100e7219 */ /* 0x182fe40000001205 */
[----:B------:R-:W-:-:S05]  /*8230*/  SHF.R.U32.HI R5, RZ, R24, R5 ;  /* 0x00000018ff057219 */ /* 0x000fca0000011605 */
[----:B------:R-:W1:Y:S01]  /*8240*/  LDC R27, c[0x0][0x648] ;  /* 0x00019200ff1b7b82 */ /* 0x000e620000000800 */
[-C--:B--2---:R-:W-:Y:S02]  /*8250*/  SHF.L.U32 R6, R7, R26.reuse, RZ ;  /* 0x0000001a07067219 */ /* 0x084fe400000006ff */
[-CC-:B------:R-:W-:Y:S02]  /*8260*/  SHF.R.U64 R19, R14, R26.reuse, R5.reuse ;  /* 0x0000001a0e137219 */ /* 0x180fe40000001205 */
[----:B------:R-:W-:Y:S02]  /*8270*/  SHF.R.U32.HI R7, RZ, R26, R5 ;  /* 0x0000001aff077219 */ /* 0x000fe40000011605 */
[----:B------:R-:W-:Y:S01]  /*8280*/  LOP3.LUT R25, RZ, R6, RZ, 0x33, !PT ;  /* 0x00000006ff197212 */ /* 0x000fe200078e33ff */
[----:B------:R-:W2:Y:S01]  /*8290*/  LDC R30, c[0x0][0x638] ;  /* 0x00018e00ff1e7b82 */ /* 0x000ea20000000800 */
[----:B------:R-:W-:Y:S01]  /*82a0*/  SHF.L.U32 R26, R11, R26, RZ ;  /* 0x0000001a0b1a7219 */ /* 0x000fe200000006ff */
[----:B------:R-:W-:-:S06]  /*82b0*/  IMAD.MOV.U32 R6, RZ, RZ, R19 ;  /* 0x000000ffff067224 */ /* 0x000fcc00078e0013 */
[----:B------:R-:W0:Y:S01]  /*82c0*/  LDC R31, c[0x0][0x610] ;  /* 0x00018400ff1f7b82 */ /* 0x000e220000000800 */
[----:B----4-:R-:W-:Y:S05]  /*82d0*/  @!P0 BRA `(.L_x_164) ;  /* 0x0000000000288947 */ /* 0x010fea0003800000 */
[----:B------:R-:W4:Y:S02]  /*82e0*/  LDC R6, c[0x0][0x64c] ;  /* 0x00019300ff067b82 */ /* 0x000f240000000800 */
[----:B----4-:R-:W-:-:S05]  /*82f0*/  IADD3 R5, P0, R19, R6, RZ ;  /* 0x0000000613057210 */ /* 0x010fca0007f1e0ff */
[----:B------:R-:W-:-:S04]  /*8300*/  IMAD.X R15, RZ, RZ, R7, P0 ;  /* 0x000000ffff0f7224 */ /* 0x000fc800000e0607 */
[----:B------:R-:W-:-:S04]  /*8310*/  IMAD.WIDE.U32 R6, R15, R28, RZ ;  /* 0x0000001c0f067225 */ /* 0x000fc800078e00ff */
[----:B0-----:R-:W-:-:S04]  /*8320*/  IMAD.WIDE.U32 R10, P0, R5, R29, R6 ;  /* 0x0000001d050a7225 */ /* 0x001fc80007800006 */
[----:B------:R-:W-:-:S04]  /*8330*/  IMAD.WIDE.U32 R6, R5, R28, RZ ;  /* 0x0000001c05067225 */ /* 0x000fc800078e00ff */
[----:B------:R-:W-:Y:S01]  /*8340*/  IMAD.X R13, RZ, RZ, RZ, P0 ;  /* 0x000000ffff0d7224 */ /* 0x000fe200000e06ff */
[----:B------:R-:W-:Y:S01]  /*8350*/  IADD3 RZ, P0, R7, R10, RZ ;  /* 0x0000000a07ff7210 */ /* 0x000fe20007f1e0ff */
[----:B------:R-:W-:-:S04]  /*8360*/  IMAD.MOV.U32 R12, RZ, RZ, R11 ;  /* 0x000000ffff0c7224 */ /* 0x000fc800078e000b */
[----:B------:R-:W-:-:S08]  /*8370*/  IMAD.WIDE.U32.X R6, R15, R29, R12, P0 ;  /* 0x0000001d0f067225 */ /* 0x000fd000000e040c */
.L_x_164:
[----:B-1----:R-:W-:Y:S01]  /*8380*/  SHF.R.U64 R5, R6, R27, R7 ;  /* 0x0000001b06057219 */ /* 0x002fe20000001207 */
[----:B0-----:R-:W-:Y:S01]  /*8390*/  VIADD R7, R20, 0xffffffff ;  /* 0xffffffff14077836 */ /* 0x001fe20000000000 */
[----:B------:R-:W-:Y:S01]  /*83a0*/  LOP3.LUT R32, R14, R25, RZ, 0xc0, !PT ;  /* 0x000000190e207212 */ /* 0x000fe200078ec0ff */
[----:B------:R-:W-:Y:S02]  /*83b0*/  IMAD.MOV R18, RZ, RZ, -R18 ;  /* 0x000000ffff127224 */ /* 0x000fe400078e0a12 */
[----:B------:R-:W-:Y:S01]  /*83c0*/  IMAD.MOV R6, RZ, RZ, -R5 ;  /* 0x000000ffff067224 */ /* 0x000fe200078e0a05 */
[----:B------:R-:W-:Y:S01]  /*83d0*/  LOP3.LUT R16, R16, R7, RZ, 0xc0, !PT ;  /* 0x0000000710107212 */ /* 0x000fe200078ec0ff */
[----:B------:R-:W-:Y:S02]  /*83e0*/  IMAD R32, R26, R5, R32 ;  /* 0x000000051a207224 */ /* 0x000fe400078e0220 */
[----:B---3--:R-:W-:Y:S02]  /*83f0*/  @P3 IMAD R23, R21, R18, R22 ;  /* 0x0000001215173224 */ /* 0x008fe400078e0216 */
[----:B--2---:R-:W-:-:S02]  /*8400*/  IMAD R5, R6, R30, R19 ;  /* 0x0000001e06057224 */ /* 0x004fc400078e0213 */
[----:B------:R-:W-:Y:S02]  /*8410*/  IMAD R32, R32, R31, R23 ;  /* 0x0000001f20207224 */ /* 0x000fe400078e0217 */
[----:B------:R-:W-:Y:S02]  /*8420*/  IMAD R5, R5, R20, R16 ;  /* 0x0000001405057224 */ /* 0x000fe400078e0210 */
[----:B------:R-:W-:-:S03]  /*8430*/  IMAD.MOV.U32 R6, RZ, RZ, 0x1 ;  /* 0x00000001ff067424 */ /* 0x000fc600078e00ff */
[----:B------:R-:W-:Y:S02]  /*8440*/  SEL R7, R5, R32, !P3 ;  /* 0x0000002005077207 */ /* 0x000fe40005800000 */
[----:B------:R-:W-:Y:S01]  /*8450*/  SEL R32, R32, R5, !P3 ;  /* 0x0000000520207207 */ /* 0x000fe20005800000 */
[----:B------:R-:W-:-:S07]  /*8460*/  IMAD.MOV.U32 R5, RZ, RZ, R17 ;  /* 0x000000ffff057224 */ /* 0x000fce00078e0011 */
.L_x_162:
[----:B------:R-:W-:Y:S01]  /*8470*/  LOP3.LUT P0, RZ, R6, 0xff, RZ, 0xc0, !PT ;  /* 0x000000ff06ff7812 */ /* 0x000fe2000780c0ff */
[----:B------:R-:W-:-:S12]  /*8480*/  IMAD.MOV.U32 R6, RZ, RZ, R32 ;  /* 0x000000ffff067224 */ /* 0x000fd800078e0020 */
[----:B------:R-:W-:Y:S05]  /*8490*/  @P0 BRA `(.L_x_165) ;  /* 0xffffff8800980947 */ /* 0x000fea000383ffff */
[----:B------:R-:W-:Y:S05]  /*84a0*/  EXIT ;  /* 0x000000000000794d */ /* 0x000fea0003800000 */
.L_x_3:
[----:B0-----:R-:W-:Y:S01]  /*84b0*/  ULDC.64 UR4, c[0x0][0x650] ;  /* 0x0001940000047ab9 */ /* 0x001fe20000000a00 */
        /* <DEDUP_REMOVED lines=25> */
.L_x_167:
[--C-:B------:R-:W-:Y:S01]  /*8650*/  SHF.R.U64 R16, R14, R18, R15.reuse ;  /* 0x000000120e107219 */ /* 0x100fe2000000120f */
[----:B------:R-:W0:Y:S01]  /*8660*/  LDC R22, c[0x0][0x618] ;  /* 0x00018600ff167b82 */ /* 0x000e220000000800 */
[----:B------:R-:W-:Y:S01]  /*8670*/  I2FP.F32.U32 R7, R8 ;  /* 0x0000000800077245 */ /* 0x000fe20000201000 */
[----:B------:R-:W-:Y:S01]  /*8680*/  ULDC UR4, c[0x0][0x150] ;  /* 0x0000540000047ab9 */ /* 0x000fe20000000800 */
[----:B------:R-:W-:Y:S02]  /*8690*/  SHF.R.U32.HI R6, RZ, R18, R15 ;  /* 0x00000012ff067219 */ /* 0x000fe4000001160f */
[----:B------:R-:W-:Y:S01]  /*86a0*/  IADD3 R9, P0, RZ, -R16, RZ ;  /* 0x80000010ff097210 */ /* 0x000fe20007f1e0ff */
[----:B------:R-:W-:Y:S01]  /*86b0*/  FMUL R13, R7, UR4 ;  /* 0x00000004070d7c20 */ /* 0x000fe20008400000 */
[----:B------:R-:W-:Y:S01]  /*86c0*/  ULDC UR4, c[0x0][0x154] ;  /* 0x0000550000047ab9 */ /* 0x000fe20000000800 */
[----:B------:R-:W1:Y:S02]  /*86d0*/  LDC.64 R24, c[0x0][0x640] ;  /* 0x00019000ff187b82 */ /* 0x000e640000000a00 */
[----:B------:R-:W-:-:S02]  /*86e0*/  IMAD.X R11, RZ, RZ, ~R6, P0 ;  /* 0x000000ffff0b7224 */ /* 0x000fc400000e0e06 */
[----:B------:R-:W2:Y:S01]  /*86f0*/  F2I.U32.TRUNC.NTZ R13, R13 ;  /* 0x0000000d000d7305 */ /* 0x000ea2000020f000 */
[----:B------:R-:W-:-:S03]  /*8700*/  IMAD.WIDE.U32 R6, R9, R20, R2 ;  /* 0x0000001409067225 */ /* 0x000fc600078e0002 */
[----:B------:R-:W3:Y:S01]  /*8710*/  LDC R15, c[0x0][0x144] ;  /* 0x00005100ff0f7b82 */ /* 0x000ee20000000800 */
[----:B------:R-:W-:-:S04]  /*8720*/  IMAD R12, R11, R20, RZ ;  /* 0x000000140b0c7224 */ /* 0x000fc800078e02ff */
[----:B------:R-:W-:Y:S02]  /*8730*/  IMAD R9, R9, R21, R12 ;  /* 0x0000001509097224 */ /* 0x000fe400078e020c */
[----:B------:R-:W-:Y:S01]  /*8740*/  IMAD.MOV.U32 R12, RZ, RZ, -0x1 ;  /* 0xffffffffff0c7424 */ /* 0x000fe200078e00ff */
[----:B------:R-:W4:Y:S01]  /*8750*/  LDC R18, c[0x0][0x608] ;  /* 0x00018200ff127b82 */ /* 0x000f220000000800 */
[----:B------:R-:W-:Y:S01]  /*8760*/  IMAD.IADD R7, R7, 0x1, R9 ;  /* 0x0000000107077824 */ /* 0x000fe200078e0209 */
[----:B------:R-:W-:-:S04]  /*8770*/  I2FP.F32.U32 R9, R10 ;  /* 0x0000000a00097245 */ /* 0x000fc80000201000 */
[-C--:B0-----:R-:W-:Y:S01]  /*8780*/  SHF.R.U64 R14, R6, R22.reuse, R7 ;  /* 0x00000016060e7219 */ /* 0x081fe20000001207 */
[----:B--2---:R-:W-:Y:S01]  /*8790*/  IMAD.MOV R6, RZ, RZ, -R13 ;  /* 0x000000ffff067224 */ /* 0x004fe200078e0a0d */
[----:B------:R-:W0:Y:S01]  /*87a0*/  LDC R11, c[0x0][0x658] ;  /* 0x00019600ff0b7b82 */ /* 0x000e220000000800 */
[----:B-1----:R-:W-:Y:S01]  /*87b0*/  ISETP.NE.U32.AND P0, PT, R24, RZ, PT ;  /* 0x000000ff1800720c */ /* 0x002fe20003f05070 */
[----:B------:R-:W-:Y:S01]  /*87c0*/  FMUL R9, R9, UR4 ;  /* 0x0000000409097c20 */ /* 0x000fe20008400000 */
[----:B------:R-:W-:Y:S02]  /*87d0*/  SHF.R.U32.HI R7, RZ, R22, R7 ;  /* 0x00000016ff077219 */ /* 0x000fe40000011607 */
[----:B------:R-:W-:-:S03]  /*87e0*/  ISETP.NE.AND.EX P0, PT, R25, RZ, PT, P0 ;  /* 0x000000ff1900720c */ /* 0x000fc60003f05300 */
[----:B------:R-:W1:Y:S01]  /*87f0*/  LDC R21, c[0x0][0x148] ;  /* 0x00005200ff157b82 */ /* 0x000e620000000800 */
[----:B---3--:R-:W-:Y:S02]  /*8800*/  IMAD R22, R15, R6, R8 ;  /* 0x000000060f167224 */ /* 0x008fe400078e0208 */
[----:B------:R-:W-:-:S05]  /*8810*/  IMAD.MOV.U32 R8, RZ, RZ, 0x1 ;  /* 0x00000001ff087424 */ /* 0x000fca00078e00ff */
[----:B------:R-:W2:Y:S01]  /*8820*/  LDC R20, c[0x0][0x600] ;  /* 0x00018000ff147b82 */ /* 0x000ea20000000800 */
[-CC-:B----4-:R-:W-:Y:S02]  /*8830*/  SHF.R.U64 R17, R14, R18.reuse, R7.reuse ;  /* 0x000000120e117219 */ /* 0x190fe40000001207 */
[----:B------:R-:W-:Y:S02]  /*8840*/  SHF.R.U32.HI R6, RZ, R18, R7 ;  /* 0x00000012ff067219 */ /* 0x000fe40000011607 */
[----:B------:R3:W4:Y:S03]  /*8850*/  F2I.U32.TRUNC.NTZ R18, R9 ;  /* 0x0000000900127305 */ /* 0x000726000020f000 */
[----:B------:R-:W1:Y:S01]  /*8860*/  LDC R23, c[0x0][0x648] ;  /* 0x00019200ff177b82 */ /* 0x000e620000000800 */
[-C--:B0-----:R-:W-:Y:S02]  /*8870*/  SHF.R.U64 R19, R17, R11.reuse, R6 ;  /* 0x0000000b11137219 */ /* 0x081fe40000001206 */
[----:B------:R-:W-:-:S02]  /*8880*/  SHF.L.U32 R12, R12, R11, RZ ;  /* 0x0000000b0c0c7219 */ /* 0x000fc400000006ff */
[-C--:B------:R-:W-:Y:S01]  /*8890*/  SHF.R.U32.HI R7, RZ, R11.reuse, R6 ;  /* 0x0000000bff077219 */ /* 0x080fe20000011606 */
[----:B------:R-:W-:Y:S01]  /*88a0*/  IMAD.MOV.U32 R6, RZ, RZ, R19 ;  /* 0x000000ffff067224 */ /* 0x000fe200078e0013 */
[----:B------:R-:W-:Y:S01]  /*88b0*/  SHF.L.U32 R27, R8, R11, RZ ;  /* 0x0000000b081b7219 */ /* 0x000fe200000006ff */
[----:B------:R-:W0:Y:S01]  /*88c0*/  LDC R26, c[0x0][0x638] ;  /* 0x00018e00ff1a7b82 */ /* 0x000e220000000800 */
[----:B------:R-:W-:-:S07]  /*88d0*/  LOP3.LUT R28, RZ, R12, RZ, 0x33, !PT ;  /* 0x0000000cff1c7212 */ /* 0x000fce00078e33ff */
[----:B------:R-:W0:Y:S01]  /*88e0*/  LDC R29, c[0x0][0x610] ;  /* 0x00018400ff1d7b82 */ /* 0x000e220000000800 */
[----:B---34-:R-:W-:Y:S05]  /*88f0*/  @!P0 BRA `(.L_x_168) ;  /* 0x0000000000288947 */ /* 0x018fea0003800000 */
        /* <DEDUP_REMOVED lines=10> */
.L_x_168:
[----:B-1----:R-:W-:Y:S01]  /*89a0*/  SHF.R.U64 R7, R6, R23, R7 ;  /* 0x0000001706077219 */ /* 0x002fe20000001207 */
[----:B--2---:R-:W-:Y:S01]  /*89b0*/  VIADD R9, R20, 0xffffffff ;  /* 0xffffffff14097836 */ /* 0x004fe20000000000 */
[----:B------:R-:W-:Y:S01]  /*89c0*/  LOP3.LUT R6, R17, R28, RZ, 0xc0, !PT ;  /* 0x0000001c11067212 */ /* 0x000fe200078ec0ff */
[----:B------:R-:W-:Y:S02]  /*89d0*/  IMAD.MOV R18, RZ, RZ, -R18 ;  /* 0x000000ffff127224 */ /* 0x000fe400078e0a12 */
[----:B------:R-:W-:Y:S02]  /*89e0*/  IMAD.MOV R8, RZ, RZ, -R7 ;  /* 0x000000ffff087224 */ /* 0x000fe400078e0a07 */
[----:B------:R-:W-:Y:S01]  /*89f0*/  IMAD R11, R27, R7, R6 ;  /* 0x000000071b0b7224 */ /* 0x000fe200078e0206 */
[----:B------:R-:W-:Y:S01]  /*8a00*/  LOP3.LUT R7, R14, R9, RZ, 0xc0, !PT ;  /* 0x000000090e077212 */ /* 0x000fe200078ec0ff */
[----:B------:R-:W-:Y:S02]  /*8a10*/  @P3 IMAD R22, R21, R18, R10 ;  /* 0x0000001215163224 */ /* 0x000fe400078e020a */
[----:B0-----:R-:W-:-:S02]  /*8a20*/  IMAD R6, R8, R26, R19 ;  /* 0x0000001a08067224 */ /* 0x001fc400078e0213 */
[----:B------:R-:W-:Y:S02]  /*8a30*/  IMAD R11, R11, R29, R22 ;  /* 0x0000001d0b0b7224 */ /* 0x000fe400078e0216 */
[----:B------:R-:W-:Y:S02]  /*8a40*/  IMAD R6, R6, R20, R7 ;  /* 0x0000001406067224 */ /* 0x000fe400078e0207 */
[----:B------:R-:W-:-:S03]  /*8a50*/  IMAD.MOV.U32 R8, RZ, RZ, 0x1 ;  /* 0x00000001ff087424 */ /* 0x000fc600078e00ff */
[----:B------:R-:W-:Y:S02]  /*8a60*/  SEL R14, R6, R11, !P3 ;  /* 0x0000000b060e7207 */ /* 0x000fe40005800000 */
[----:B------:R-:W-:Y:S01]  /*8a70*/  SEL R11, R11, R6, !P3 ;  /* 0x000000060b0b7207 */ /* 0x000fe20005800000 */
[----:B------:R-:W-:Y:S01]  /*8a80*/  IMAD.MOV.U32 R6, RZ, RZ, R16 ;  /* 0x000000ffff067224 */ /* 0x000fe200078e0010 */
[----:B------:R-:W-:-:S07]  /*8a90*/  PRMT R7, R8, 0x7610, R7 ;  /* 0x0000761008077816 */ /* 0x000fce0000000007 */
.L_x_166:
[----:B------:R-:W-:-:S08]  /*8aa0*/  NOP ;  /* 0x0000000000007918 */ /* 0x000fd00000000000 */
[----:B------:R-:W0:-:S00]  /*8ab0*/  USETMAXREG.DEALLOC.CTAPOOL 0x28 ;  /* 0x00000028000079c8 */ /* 0x000e0000080e0500 */
[----:B0-----:R-:W-:-:S13]  /*8ac0*/  ISETP.NE.AND P0, PT, R5, RZ, PT ;  /* 0x000000ff0500720c */ /* 0x001fda0003f05270 */
[----:B------:R-:W-:Y:S05]  /*8ad0*/  @P0 EXIT ;  /* 0x000000000000094d */ /* 0x000fea0003800000 */
[----:B------:R-:W-:Y:S01]  /*8ae0*/  LOP3.LUT P0, RZ, R7, 0xff, RZ, 0xc0, !PT ;  /* 0x000000ff07ff7812 */ /* 0x000fe2000780c0ff */
[----:B------:R-:W-:Y:S02]  /*8af0*/  IMAD.MOV.U32 R5, RZ, RZ, 0x1 ;  /* 0x00000001ff057424 */ /* 0x000fe400078e00ff */
[----:B------:R-:W-:-:S10]  /*8b00*/  IMAD.MOV.U32 R13, RZ, RZ, RZ ;  /* 0x000000ffff0d7224 */ /* 0x000fd400078e00ff */
[----:B------:R-:W-:Y:S05]  /*8b10*/  @!P0 BRA `(.L_x_169) ;  /* 0x0000000c00608947 */ /* 0x000fea0003800000 */
[----:B------:R-:W0:Y:S01]  /*8b20*/  LDC R5, c[0x0][0x28c] ;  /* 0x0000a300ff057b82 */ /* 0x000e220000000800 */
[----:B------:R-:W-:Y:S01]  /*8b30*/  ULDC UR5, c[0x0][0x658] ;  /* 0x0001960000057ab9 */ /* 0x000fe20000000800 */
[----:B------:R-:W-:Y:S01]  /*8b40*/  UMOV UR7, 0xffffffff ;  /* 0xffffffff00077882 */ /* 0x000fe20000000000 */
[----:B------:R-:W-:Y:S01]  /*8b50*/  ULDC UR6, c[0x0][0xc] ;  /* 0x0000030000067ab9 */ /* 0x000fe20000000800 */
[----:B------:R-:W-:Y:S01]  /*8b60*/  USHF.L.U32 UR9, UR7, UR5, URZ ;  /* 0x0000000507097299 */ /* 0x000fe2000800063f */
[C---:B------:R-:W-:Y:S01]  /*8b70*/  LOP3.LUT P2, RZ, R0.reuse, 0x7f, RZ, 0xc0, !PT ;  /* 0x0000007f00ff7812 */ /* 0x040fe2000784c0ff */
[----:B------:R-:W-:Y:S01]  /*8b80*/  UMOV UR8, 0x1 ;  /* 0x0000000100087882 */ /* 0x000fe20000000000 */
[----:B------:R-:W-:Y:S01]  /*8b90*/  ULDC UR7, c[0x0][0x10] ;  /* 0x0000040000077ab9 */ /* 0x000fe20000000800 */
[----:B------:R-:W-:Y:S01]  /*8ba0*/  LOP3.LUT P0, RZ, R0, 0x1f, RZ, 0xc0, !PT ;  /* 0x0000001f00ff7812 */ /* 0x000fe2000780c0ff */
[----:B------:R-:W-:Y:S01]  /*8bb0*/  UIMAD.WIDE.U32 UR6, UR6, UR7, URZ ;  /* 0x00000007060672a5 */ /* 0x000fe2000f8e003f */
[----:B------:R-:W-:Y:S01]  /*8bc0*/  BSSY B0, `(.L_x_169) ;  /* 0x00000cd000007945 */ /* 0x000fe20003800000 */
[----:B------:R-:W-:Y:S01]  /*8bd0*/  USHF.L.U32 UR5, UR8, UR5, URZ ;  /* 0x0000000508057299 */ /* 0x000fe2000800063f */
[----:B------:R-:W-:Y:S01]  /*8be0*/  IMAD.MOV.U32 R15, RZ, RZ, 0x1 ;  /* 0x00000001ff0f7424 */ /* 0x000fe200078e00ff */
[----:B------:R-:W-:Y:S01]  /*8bf0*/  LOP3.LUT R16, R4, 0x2, RZ, 0xfc, !PT ;  /* 0x0000000204107812 */ /* 0x000fe200078efcff */
[----:B------:R-:W-:Y:S01]  /*8c00*/  ULDC UR8, c[0x0][0x14] ;  /* 0x0000050000087ab9 */ /* 0x000fe20000000800 */
[----:B------:R-:W-:Y:S01]  /*8c10*/  PLOP3.LUT P0, PT, P0, P2, PT, 0x8a, 0x0 ;  /* 0x000000000000781c */ /* 0x000fe20000705172 */
[----:B------:R-:W-:Y:S01]  /*8c20*/  UIMAD.WIDE.U32 UR30, UR6, UR8, URZ ;  /* 0x00000008061e72a5 */ /* 0x000fe2000f8e003f */
[----:B------:R-:W-:Y:S01]  /*8c30*/  IMAD.MOV.U32 R13, RZ, RZ, RZ ;  /* 0x000000ffff0d7224 */ /* 0x000fe200078e00ff */
[----:B------:R-:W-:Y:S01]  /*8c40*/  UIMAD UR7, UR7, UR8, URZ ;  /* 0x00000008070772a4 */ /* 0x000fe2000f8e023f */
[----:B------:R-:W-:Y:S01]  /*8c50*/  ULDC UR4, c[0x0][0x600] ;  /* 0x0001800000047ab9 */ /* 0x000fe20000000800 */
[----:B------:R-:W-:-:S02]  /*8c60*/  ULOP3.LUT UR6, URZ, UR9, URZ, 0x33, !UPT ;  /* 0x000000093f067292 */ /* 0x000fc4000f8e333f */
[----:B------:R-:W-:Y:S01]  /*8c70*/  UIADD3 UR4, UR4, -0x1, URZ ;  /* 0xffffffff04047890 */ /* 0x000fe2000fffe03f */
[----:B0-----:R-:W-:Y:S01]  /*8c80*/  VIADD R5, R5, 0xff ;  /* 0x000000ff05057836 */ /* 0x001fe20000000000 */
[----:B------:R-:W-:Y:S01]  /*8c90*/  UIADD3 UR7, UR31, UR7, URZ ;  /* 0x000000071f077290 */ /* 0x000fe2000fffe03f */
[----:B------:R-:W-:-:S03]  /*8ca0*/  ULDC.64 UR38, c[0x0][0x198] ;  /* 0x0000660000267ab9 */ /* 0x000fc60000000a00 */
[----:B------:R-:W-:-:S04]  /*8cb0*/  SHF.R.S32.HI R8, RZ, 0x1f, R5 ;  /* 0x0000001fff087819 */ /* 0x000fc80000011405 */
[----:B------:R-:W-:Y:S01]  /*8cc0*/  LEA.HI R8, R8, R5, RZ, 0x8 ;  /* 0x0000000508087211 */ /* 0x000fe200078f40ff */
[----:B------:R-:W-:-:S03]  /*8cd0*/  IMAD.MOV.U32 R5, RZ, RZ, 0x1 ;  /* 0x00000001ff057424 */ /* 0x000fc600078e00ff */
[----:B------:R-:W-:-:S05]  /*8ce0*/  SHF.R.S32.HI R12, RZ, 0x8, R8 ;  /* 0x00000008ff0c7819 */ /* 0x000fca0000011408 */
[----:B------:R-:W-:-:S07]  /*8cf0*/  VIADD R0, R12, 0x1 ;  /* 0x000000010c007836 */ /* 0x000fce0000000000 */
.L_x_181:
[----:B------:R-:W-:-:S03]  /*8d00*/  UMOV UR8, 0xffffffff ;  /* 0xffffffff00087882 */ /* 0x000fc60000000000 */
[----:B------:R-:W-:Y:S05]  /*8d10*/  BRA.DIV UR8, `(.L_x_170) ;  /* 0x0000000e08ac7947 */ /* 0x000fea000b800000 */
[----:B------:R-:W-:-:S13]  /*8d20*/  ELECT P1, URZ, PT ;  /* 0x00000000003f782f */ /* 0x000fda0003820000 */
.L_x_191:
[----:B------:R-:W0:Y:S01]  /*8d30*/  LDC R7, c[0x0][0x28c] ;  /* 0x0000a300ff077b82 */ /* 0x000e220000000800 */
[----:B------:R-:W-:Y:S01]  /*8d40*/  BSSY B1, `(.L_x_171) ;  /* 0x0000043000017945 */ /* 0x000fe20003800000 */
[----:B0-----:R-:W-:-:S13]  /*8d50*/  ISETP.LT.OR P1, PT, R7, 0x1, !P1 ;  /* 0x000000010700780c */ /* 0x001fda0004f21670 */
[----:B------:R-:W-:Y:S05]  /*8d60*/  @P1 BRA `(.L_x_172) ;  /* 0x0000000400001947 */ /* 0x000fea0003800000 */
[----:B------:R-:W-:Y:S02]  /*8d70*/  IMAD R17, R11, 0xc0, RZ ;  /* 0x000000c00b117824 */ /* 0x000fe400078e02ff */
[----:B------:R-:W-:Y:S02]  /*8d80*/  IMAD.SHL.U32 R14, R14, 0x40, RZ ;  /* 0x000000400e0e7824 */ /* 0x000fe400078e00ff */
[----:B------:R-:W-:Y:S02]  /*8d90*/  IMAD.MOV.U32 R20, RZ, RZ, RZ ;  /* 0x000000ffff147224 */ /* 0x000fe400078e00ff */
[----:B------:R-:W-:Y:S02]  /*8da0*/  IMAD.MOV.U32 R7, RZ, RZ, R0 ;  /* 0x000000ffff077224 */ /* 0x000fe400078e0000 */
[----:B------:R-:W-:Y:S02]  /*8db0*/  IMAD.MOV.U32 R8, RZ, RZ, R5 ;  /* 0x000000ffff087224 */ /* 0x000fe400078e0005 */
[----:B------:R-:W-:-:S07]  /*8dc0*/  IMAD.MOV.U32 R9, RZ, RZ, R13 ;  /* 0x000000ffff097224 */ /* 0x000fce00078e000d */
.L_x_176:
[----:B------:R-:W0:Y:S01]  /*8dd0*/  S2R R11, SR_CgaCtaId ;  /* 0x00000000000b7919 */ /* 0x000e220000008800 */
[----:B------:R-:W-:-:S04]  /*8de0*/  MOV R10, 0x400 ;  /* 0x00000400000a7802 */ /* 0x000fc80000000f00 */
[----:B0-----:R-:W-:Y:S02]  /*8df0*/  LEA R18, R11, R10, 0x18 ;  /* 0x0000000a0b127211 */ /* 0x001fe400078ec0ff */
[----:B------:R-:W-:Y:S01]  /*8e00*/  SHF.L.U32 R10, R8, 0x1f, RZ ;  /* 0x0000001f080a7819 */ /* 0x000fe200000006ff */
[----:B------:R-:W0:Y:S02]  /*8e10*/  @!P2 LDC R11, c[0x0][0x500] ;  /* 0x00014000ff0bab82 */ /* 0x000e240000000800 */
[----:B------:R-:W-:-:S04]  /*8e20*/  IMAD R19, R9, 0x8, R18 ;  /* 0x0000000809137824 */ /* 0x000fc800078e0212 */
[----:B------:R-:W1:Y:S02]  /*8e30*/  SYNCS.PHASECHK.TRANS64.TRYWAIT P1, [R19+URZ+0x18], R10 ;  /* 0x0000180a130075a7 */ /* 0x000e64000802017f */
[----:B-1----:R-:W-:Y:S05]  /*8e40*/  @!P1 BRA `(.L_x_173) ;  /* 0x0000000c00809947 */ /* 0x002fea0003800000 */
.L_x_192:
[----:B-1----:R-:W-:Y:S01]  /*8e50*/  PRMT R10, R16, 0x9910, RZ ;  /* 0x00009910100a7816 */ /* 0x002fe200000000ff */
[----:B0-----:R0:W-:Y:S03]  /*8e60*/  @!P2 SYNCS.ARRIVE.TRANS64 RZ, [R19+URZ], R11 ;  /* 0x0000000b13ffa9a7 */ /* 0x0011e6000800003f */
[----:B------:R-:W-:-:S13]  /*8e70*/  ISETP.NE.AND P1, PT, R10, 0x2, PT ;  /* 0x000000020a00780c */ /* 0x000fda0003f25270 */
[----:B0-----:R-:W-:Y:S05]  /*8e80*/  @P1 BRA `(.L_x_174) ;  /* 0x0000000000041947 */ /* 0x001fea0003800000 */
[----:B------:R-:W-:Y:S01]  /*8e90*/  BPT.TRAP 0x1 ;  /* 0x000000040000795c */ /* 0x000fe20000300000 */
.L_x_174:
[----:B------:R-:W-:Y:S05]  /*8ea0*/  @P0 BRA `(.L_x_175) ;  /* 0x0000000000040947 */ /* 0x000fea0003800000 */
[----:B------:R-:W-:Y:S01]  /*8eb0*/  BPT.TRAP 0x1 ;  /* 0x000000040000795c */ /* 0x000fe20000300000 */
.L_x_175:
[C-C-:B------:R-:W-:Y:S01]  /*8ec0*/  IMAD R10, R9.reuse, 0xc000, R18.reuse ;  /* 0x0000c000090a7824 */ /* 0x140fe200078e0212 */
[----:B------:R-:W-:Y:S01]  /*8ed0*/  R2UR UR34, R20 ;  /* 0x00000000142272ca */ /* 0x000fe200000e0000 */
[----:B------:R-:W-:Y:S01]  /*8ee0*/  IMAD R18, R9, 0x4000, R18 ;  /* 0x0000400009127824 */ /* 0x000fe200078e0212 */
[----:B------:R-:W-:Y:S01]  /*8ef0*/  R2UR UR33, R19 ;  /* 0x00000000132172ca */ /* 0x000fe200000e0000 */
[----:B------:R-:W-:Y:S01]  /*8f00*/  VIADD R7, R7, 0xffffffff ;  /* 0xffffffff07077836 */ /* 0x000fe20000000000 */
[----:B------:R-:W-:Y:S01]  /*8f10*/  R2UR UR24, R10 ;  /* 0x000000000a1872ca */ /* 0x000fe200000e0000 */
[----:B------:R-:W-:Y:S01]  /*8f20*/  UIADD3 UR14, UP0, UR38, 0xf0, URZ ;  /* 0x000000f0260e7890 */ /* 0x000fe2000ff1e03f */
[----:B------:R-:W-:Y:S01]  /*8f30*/  R2UR UR8, R18 ;  /* 0x00000000120872ca */ /* 0x000fe200000e0000 */
[----:B------:R-:W-:Y:S01]  /*8f40*/  UIADD3 UR40, UP1, UR38, 0x1f0, URZ ;  /* 0x000001f026287890 */ /* 0x000fe2000ff3e03f */
[----:B------:R-:W-:Y:S01]  /*8f50*/  R2UR UR36, R6 ;  /* 0x00000000062472ca */ /* 0x000fe200000e0000 */
[----:B------:R-:W-:Y:S01]  /*8f60*/  UIADD3.X UR15, URZ, UR39, URZ, UP0, !UPT ;  /* 0x000000273f0f7290 */ /* 0x000fe200087fe43f */
[----:B------:R-:W-:Y:S01]  /*8f70*/  R2UR UR35, R17 ;  /* 0x00000000112372ca */ /* 0x000fe200000e0000 */
[----:B------:R-:W-:Y:S01]  /*8f80*/  UIADD3.X UR41, URZ, UR39, URZ, UP1, !UPT ;  /* 0x000000273f297290 */ /* 0x000fe20008ffe43f */
[----:B------:R-:W-:Y:S01]  /*8f90*/  R2UR UR19, R14 ;  /* 0x000000000e1372ca */ /* 0x000fe200000e0000 */
[----:B------:R-:W-:Y:S01]  /*8fa0*/  UIADD3 UR26, UR34, 0x80, URZ ;  /* 0x00000080221a7890 */ /* 0x000fe2000fffe03f */
[----:B------:R-:W-:Y:S01]  /*8fb0*/  ISETP.GT.AND P4, PT, R7, 0x1, PT ;  /* 0x000000010700780c */ /* 0x000fe20003f84270 */
[----:B------:R-:W-:Y:S01]  /*8fc0*/  VIADD R9, R9, 0x1 ;  /* 0x0000000109097836 */ /* 0x000fe20000000000 */
[----:B------:R-:W-:Y:S01]  /*8fd0*/  UMOV UR22, 0x0 ;  /* 0x0000000000167882 */ /* 0x000fe20000000000 */
[----:B------:R-:W-:Y:S01]  /*8fe0*/  UIADD3 UR32, UR24, 0x100, URZ ;  /* 0x0000010018207890 */ /* 0x000fe2000fffe03f */
[----:B------:R-:W-:Y:S01]  /*8ff0*/  VIADD R20, R20, 0x100 ;  /* 0x0000010014147836 */ /* 0x000fe20000000000 */
[----:B------:R-:W-:Y:S01]  /*9000*/  UIADD3 UR24, UR24, 0x6100, URZ ;  /* 0x0000610018187890 */ /* 0x000fe2000fffe03f */
[----:B------:R-:W-:Y:S01]  /*9010*/  ISETP.NE.AND P1, PT, R9, 0x3, PT ;  /* 0x000000030900780c */ /* 0x000fe20003f25270 */
[----:B------:R-:W-:-:S02]  /*9020*/  UIADD3 UR16, UR8, 0x24100, URZ ;  /* 0x0002410008107890 */ /* 0x000fc4000fffe03f */
[----:B------:R-:W-:Y:S01]  /*9030*/  UIADD3 UR8, UR8, 0x26100, URZ ;  /* 0x0002610008087890 */ /* 0x000fe2000fffe03f */
[----:B------:R-:W-:Y:S01]  /*9040*/  SEL R11, RZ, 0x1, P1 ;  /* 0x00000001ff0b7807 */ /* 0x000fe20000800000 */
[----:B------:R-:W-:Y:S01]  /*9050*/  UMOV UR23, 0x10000000 ;  /* 0x1000000000177882 */ /* 0x000fe20000000000 */
[----:B------:R-:W-:Y:S01]  /*9060*/  UMOV UR25, UR33 ;  /* 0x0000002100197c82 */ /* 0x000fe20008000000 */
[----:B------:R-:W-:Y:S01]  /*9070*/  UMOV UR28, UR36 ;  /* 0x00000024001c7c82 */ /* 0x000fe20008000000 */
[----:B------:R-:W-:Y:S01]  /*9080*/  UMOV UR27, UR35 ;  /* 0x00000023001b7c82 */ /* 0x000fe20008000000 */
[----:B------:R-:W-:Y:S01]  /*9090*/  UMOV UR17, UR33 ;  /* 0x0000002100117c82 */ /* 0x000fe20008000000 */
[----:B------:R-:W-:Y:S01]  /*90a0*/  UMOV UR18, UR34 ;  /* 0x0000002200127c82 */ /* 0x000fe20008000000 */
[----:B------:R-:W-:Y:S01]  /*90b0*/  UMOV UR20, UR36 ;  /* 0x0000002400147c82 */ /* 0x000fe20008000000 */
[----:B------:R0:W-:Y:S01]  /*90c0*/  UTMALDG.3D [UR32], [UR14], desc[UR22] ;  /* 0x000016200e0075b4 */ /* 0x0001e20008011000 */
[----:B------:R-:W-:Y:S01]  /*90d0*/  UMOV UR9, UR33 ;  /* 0x0000002100097c82 */ /* 0x000fe20008000000 */
[----:B------:R-:W-:Y:S01]  /*90e0*/  UMOV UR11, UR19 ;  /* 0x00000013000b7c82 */ /* 0x000fe20008000000 */
[----:B------:R-:W-:Y:S01]  /*90f0*/  UMOV UR12, UR36 ;  /* 0x00000024000c7c82 */ /* 0x000fe20008000000 */
[----:B------:R-:W-:Y:S01]  /*9100*/  UMOV UR10, UR26 ;  /* 0x0000001a000a7c82 */ /* 0x000fe20008000000 */
[----:B------:R-:W-:-:S02]  /*9110*/  LOP3.LUT R8, R8, R11, RZ, 0x3c, !PT ;  /* 0x0000000b08087212 */ /* 0x000fc400078e3cff */
[----:B------:R-:W-:Y:S01]  /*9120*/  SEL R9, R9, RZ, P1 ;  /* 0x000000ff09097207 */ /* 0x000fe20000800000 */
[----:B------:R0:W-:Y:S01]  /*9130*/  UTMALDG.3D [UR24], [UR14], desc[UR22] ;  /* 0x000016180e0075b4 */ /* 0x0001e20008011000 */
[----:B------:R0:W-:Y:S01]  /*9140*/  UTMALDG.3D [UR16], [UR40], desc[UR22] ;  /* 0x00001610280075b4 */ /* 0x0001e20008011000 */
[----:B------:R0:W-:Y:S02]  /*9150*/  UTMALDG.3D [UR8], [UR40], desc[UR22] ;  /* 0x00001608280075b4 */ /* 0x0001e40008011000 */
[----:B0-----:R-:W-:Y:S05]  /*9160*/  @P4 BRA `(.L_x_176) ;  /* 0xfffffffc00184947 */ /* 0x001fea000383ffff */
.L_x_172:
[----:B------:R-:W-:Y:S05]  /*9170*/  BSYNC B1 ;  /* 0x0000000000017941 */ /* 0x000fea0003800000 */
.L_x_171:
[----:B------:R-:W-:Y:S01]  /*9180*/  LOP3.LUT P4, RZ, R15, 0xff, RZ, 0xc0, !PT ;  /* 0x000000ff0fff7812 */ /* 0x000fe2000788c0ff */
[----:B------:R-:W-:Y:S01]  /*9190*/  IMAD.IADD R13, R12, 0x1, R13 ;  /* 0x000000010c0d7824 */ /* 0x000fe200078e020d */
[----:B------:R-:W-:Y:S01]  /*91a0*/  IADD3 R2, P5, R2, UR30, RZ ;  /* 0x0000001e02027c10 */ /* 0x000fe2000ffbe0ff */
[----:B------:R-:W-:Y:S01]  /*91b0*/  ULDC.64 UR8, c[0x0][0x650] ;  /* 0x0001940000087ab9 */ /* 0x000fe20000000a00 */
[----:B------:R-:W-:Y:S01]  /*91c0*/  BSSY B1, `(.L_x_177) ;  /* 0x000006a000017945 */ /* 0x000fe20003800000 */
[----:B------:R-:W-:Y:S01]  /*91d0*/  IMAD.MOV.U32 R11, RZ, RZ, -0x1 ;  /* 0xffffffffff0b7424 */ /* 0x000fe200078e00ff */
[----:B------:R-:W-:Y:S01]  /*91e0*/  ISETP.GT.U32.AND P1, PT, R13, 0x2, PT ;  /* 0x000000020d00780c */ /* 0x000fe20003f24070 */
[----:B------:R-:W-:Y:S01]  /*91f0*/  IMAD.MOV.U32 R14, RZ, RZ, -0x1 ;  /* 0xffffffffff0e7424 */ /* 0x000fe200078e00ff */
[----:B------:R-:W-:Y:S02]  /*9200*/  IADD3.X R3, R3, UR7, RZ, P5, !PT ;  /* 0x0000000703037c10 */ /* 0x000fe4000affe4ff */
[----:B------:R-:W-:-:S02]  /*9210*/  ISETP.LT.U32.AND P1, PT, R12, 0x3, P1 ;  /* 0x000000030c00780c */ /* 0x000fc40000f21070 */
[----:B------:R-:W-:Y:S01]  /*9220*/  PRMT R15, RZ, 0x7610, R15 ;  /* 0x00007610ff0f7816 */ /* 0x000fe2000000000f */
[----:B------:R-:W0:Y:S01]  /*9230*/  @P4 S2R R7, SR_CgaCtaId ;  /* 0x0000000000074919 */ /* 0x000e220000008800 */
[----:B------:R-:W-:-:S04]  /*9240*/  @P4 MOV R6, 0x400 ;  /* 0x0000040000064802 */ /* 0x000fc80000000f00 */
[----:B0-----:R-:W-:Y:S01]  /*9250*/  @P4 LEA R8, R7, R6, 0x18 ;  /* 0x0000000607084211 */ /* 0x001fe200078ec0ff */
[----:B------:R-:W-:Y:S01]  /*9260*/  IMAD.WIDE.U32 R6, R13, -0x55555555, RZ ;  /* 0xaaaaaaab0d067825 */ /* 0x000fe200078e00ff */
[----:B------:R-:W-:Y:S02]  /*9270*/  SEL R6, RZ, 0x1, !P1 ;  /* 0x00000001ff067807 */ /* 0x000fe40004800000 */
[----:B------:R-:W-:Y:S01]  /*9280*/  ISETP.GE.U32.AND P1, PT, R2, UR8, PT ;  /* 0x0000000802007c0c */ /* 0x000fe2000bf26070 */
[----:B------:R0:W-:Y:S01]  /*9290*/  @P4 SYNCS.ARRIVE.TRANS64.A1T0 RZ, [R8+URZ+0x48], RZ ;  /* 0x000048ff08ff49a7 */ /* 0x0001e2000810003f */
[----:B------:R-:W-:Y:S02]  /*92a0*/  ISETP.GE.U32.AND P4, PT, R12, 0x3, PT ;  /* 0x000000030c00780c */ /* 0x000fe40003f86070 */
[----:B------:R-:W-:Y:S02]  /*92b0*/  ISETP.GE.U32.AND.EX P1, PT, R3, UR9, PT, P1 ;  /* 0x0000000903007c0c */ /* 0x000fe4000bf26110 */
[----:B------:R-:W-:Y:S01]  /*92c0*/  LOP3.LUT R5, R5, R6, RZ, 0x3c, !PT ;  /* 0x0000000605057212 */ /* 0x000fe200078e3cff */
[----:B------:R-:W-:Y:S01]  /*92d0*/  IMAD.MOV.U32 R6, RZ, RZ, -0x1 ;  /* 0xffffffffff067424 */ /* 0x000fe200078e00ff */
[----:B0-----:R-:W-:-:S02]  /*92e0*/  SHF.R.U32.HI R8, RZ, 0x1, R7 ;  /* 0x00000001ff087819 */ /* 0x001fc40000011607 */
[----:B------:R-:W-:-:S03]  /*92f0*/  PRMT R7, RZ, 0x7610, R7 ;  /* 0x00007610ff077816 */ /* 0x000fc60000000007 */
[----:B------:R-:W-:Y:S02]  /*9300*/  IMAD R13, R8, -0x3, R13 ;  /* 0xfffffffd080d7824 */ /* 0x000fe400078e020d */
[----:B------:R-:W-:Y:S02]  /*9310*/  @P4 LOP3.LUT R5, R5, 0x1, R8, 0x78, !PT ;  /* 0x0000000105054812 */ /* 0x000fe400078e7808 */
[----:B------:R-:W-:Y:S05]  /*9320*/  @P1 BRA `(.L_x_178) ;  /* 0x00000004004c1947 */ /* 0x000fea0003800000 */
[----:B------:R-:W-:Y:S01]  /*9330*/  ULDC.64 UR8, c[0x0][0x628] ;  /* 0x00018a0000087ab9 */ /* 0x000fe20000000a00 */
[----:B------:R-:W0:Y:S01]  /*9340*/  S2R R17, SR_CTAID.X ;  /* 0x0000000000117919 */ /* 0x000e220000002500 */
[----:B------:R-:W-:Y:S01]  /*9350*/  ISETP.NE.U32.AND P1, PT, RZ, UR8, PT ;  /* 0x00000008ff007c0c */ /* 0x000fe2000bf25070 */
[----:B------:R-:W-:Y:S01]  /*9360*/  ULDC UR11, c[0x0][0x630] ;  /* 0x00018c00000b7ab9 */ /* 0x000fe20000000800 */
[----:B------:R-:W-:Y:S01]  /*9370*/  IMAD.MOV.U32 R6, RZ, RZ, R2 ;  /* 0x000000ffff067224 */ /* 0x000fe200078e0002 */
[----:B------:R-:W1:Y:S01]  /*9380*/  S2R R14, SR_CTAID.Y ;  /* 0x00000000000e7919 */ /* 0x000e620000002600 */
[----:B------:R-:W-:Y:S01]  /*9390*/  ISETP.NE.AND.EX P1, PT, RZ, UR9, PT, P1 ;  /* 0x00000009ff007c0c */ /* 0x000fe2000bf25310 */
[----:B------:R-:W-:-:S12]  /*93a0*/  IMAD.MOV.U32 R7, RZ, RZ, R3 ;  /* 0x000000ffff077224 */ /* 0x000fd800078e0003 */
[----:B------:R-:W-:Y:S05]  /*93b0*/  @!P1 BRA `(.L_x_179) ;  /* 0x0000000000289947 */ /* 0x000fea0003800000 */
[----:B------:R-:W-:Y:S02]  /*93c0*/  ULDC UR10, c[0x0][0x634] ;  /* 0x00018d00000a7ab9 */ /* 0x000fe40000000800 */
[----:B------:R-:W-:-:S05]  /*93d0*/  IADD3 R11, P1, R2, UR10, RZ ;  /* 0x0000000a020b7c10 */ /* 0x000fca000ff3e0ff */
[----:B------:R-:W-:-:S04]  /*93e0*/  IMAD.X R19, RZ, RZ, R3, P1 ;  /* 0x000000ffff137224 */ /* 0x000fc800008e0603 */
[----:B------:R-:W-:-:S04]  /*93f0*/  IMAD.WIDE.U32 R8, R19, UR8, RZ ;  /* 0x0000000813087c25 */ /* 0x000fc8000f8e00ff */
[----:B------:R-:W-:-:S04]  /*9400*/  IMAD.WIDE.U32 R8, P1, R11, UR9, R8 ;  /* 0x000000090b087c25 */ /* 0x000fc8000f820008 */
[----:B------:R-:W-:-:S04]  /*9410*/  IMAD.WIDE.U32 R10, R11, UR8, RZ ;  /* 0x000000080b0a7c25 */ /* 0x000fc8000f8e00ff */
[----:B------:R-:W-:Y:S01]  /*9420*/  IMAD.X R7, RZ, RZ, RZ, P1 ;  /* 0x000000ffff077224 */ /* 0x000fe200008e06ff */
[----:B------:R-:W-:Y:S01]  /*9430*/  IADD3 RZ, P1, R11, R8, RZ ;  /* 0x000000080bff7210 */ /* 0x000fe20007f3e0ff */
[----:B------:R-:W-:-:S04]  /*9440*/  IMAD.MOV.U32 R6, RZ, RZ, R9 ;  /* 0x000000ffff067224 */ /* 0x000fc800078e0009 */
[----:B------:R-:W-:-:S08]  /*9450*/  IMAD.WIDE.U32.X R6, R19, UR9, R6, P1 ;  /* 0x0000000913067c25 */ /* 0x000fd000088e0406 */
.L_x_179:
[--C-:B------:R-:W-:Y:S01]  /*9460*/  SHF.R.U64 R10, R6, UR11, R7.reuse ;  /* 0x0000000b060a7c19 */ /* 0x100fe20008001207 */
[----:B------:R-:W-:Y:S01]  /*9470*/  ULDC.64 UR8, c[0x0][0x620] ;  /* 0x0001880000087ab9 */ /* 0x000fe20000000a00 */
[----:B------:R-:W-:Y:S01]  /*9480*/  SHF.R.U32.HI R6, RZ, UR11, R7 ;  /* 0x0000000bff067c19 */ /* 0x000fe20008011607 */
[----:B------:R-:W2:Y:S01]  /*9490*/  LDC R22, c[0x0][0x144] ;  /* 0x00005100ff167b82 */ /* 0x000ea20000000800 */
[----:B------:R-:W-:Y:S01]  /*94a0*/  IADD3 R9, P1, RZ, -R10, RZ ;  /* 0x8000000aff097210 */ /* 0x000fe20007f3e0ff */
[----:B------:R-:W-:Y:S01]  /*94b0*/  ULDC.64 UR12, c[0x0][0x640] ;  /* 0x00019000000c7ab9 */ /* 0x000fe20000000a00 */
[----:B0-----:R-:W-:Y:S01]  /*94c0*/  I2FP.F32.U32 R11, R17 ;  /* 0x00000011000b7245 */ /* 0x001fe20000201000 */
[----:B------:R-:W-:Y:S02]  /*94d0*/  ULDC UR10, c[0x0][0x608] ;  /* 0x00018200000a7ab9 */ /* 0x000fe40000000800 */
[----:B------:R-:W-:Y:S01]  /*94e0*/  IMAD.X R6, RZ, RZ, ~R6, P1 ;  /* 0x000000ffff067224 */ /* 0x000fe200008e0e06 */
[----:B------:R-:W-:Y:S01]  /*94f0*/  ISETP.NE.U32.AND P1, PT, RZ, UR12, PT ;  /* 0x0000000cff007c0c */ /* 0x000fe2000bf25070 */
[----:B------:R-:W0:Y:S02]  /*9500*/  LDC R19, c[0x0][0x148] ;  /* 0x00005200ff137b82 */ /* 0x000e240000000800 */
[----:B------:R-:W-:Y:S01]  /*9510*/  IMAD R8, R6, UR8, RZ ;  /* 0x0000000806087c24 */ /* 0x000fe2000f8e02ff */
[----:B------:R-:W-:Y:S01]  /*9520*/  ISETP.NE.AND.EX P1, PT, RZ, UR13, PT, P1 ;  /* 0x0000000dff007c0c */ /* 0x000fe2000bf25310 */
[----:B------:R-:W-:Y:S01]  /*9530*/  IMAD.WIDE.U32 R6, R9, UR8, R2 ;  /* 0x0000000809067c25 */ /* 0x000fe2000f8e0002 */
[----:B------:R-:W-:-:S03]  /*9540*/  ULDC UR8, c[0x0][0x150] ;  /* 0x0000540000087ab9 */ /* 0x000fc60000000800 */
[----:B------:R-:W-:Y:S02]  /*9550*/  IMAD R9, R9, UR9, R8 ;  /* 0x0000000909097c24 */ /* 0x000fe4000f8e0208 */
[----:B------:R-:W-:Y:S01]  /*9560*/  FMUL R8, R11, UR8 ;  /* 0x000000080b087c20 */ /* 0x000fe20008400000 */
[----:B------:R-:W-:Y:S01]  /*9570*/  ULDC UR8, c[0x0][0x618] ;  /* 0x0001860000087ab9 */ /* 0x000fe20000000800 */
[----:B------:R-:W-:Y:S01]  /*9580*/  ULDC UR9, c[0x0][0x154] ;  /* 0x0000550000097ab9 */ /* 0x000fe20000000800 */
[----:B------:R-:W-:-:S03]  /*9590*/  IMAD.IADD R7, R7, 0x1, R9 ;  /* 0x0000000107077824 */ /* 0x000fc600078e0209 */
[----:B------:R-:W3:Y:S02]  /*95a0*/  F2I.U32.TRUNC.NTZ R8, R8 ;  /* 0x0000000800087305 */ /* 0x000ee4000020f000 */
[----:B------:R-:W-:Y:S02]  /*95b0*/  SHF.R.U64 R11, R6, UR8, R7 ;  /* 0x00000008060b7c19 */ /* 0x000fe40008001207 */
[----:B-1----:R-:W-:-:S05]  /*95c0*/  I2FP.F32.U32 R6, R14 ;  /* 0x0000000e00067245 */ /* 0x002fca0000201000 */
[----:B------:R-:W-:Y:S01]  /*95d0*/  FMUL R21, R6, UR9 ;  /* 0x0000000906157c20 */ /* 0x000fe20008400000 */
[----:B------:R-:W-:Y:S01]  /*95e0*/  SHF.R.U32.HI R6, RZ, UR8, R7 ;  /* 0x00000008ff067c19 */ /* 0x000fe20008011607 */
[----:B------:R-:W-:-:S03]  /*95f0*/  ULDC UR8, c[0x0][0x658] ;  /* 0x0001960000087ab9 */ /* 0x000fc60000000800 */
[--C-:B------:R-:W-:Y:S01]  /*9600*/  SHF.R.U64 R20, R11, UR10, R6.reuse ;  /* 0x0000000a0b147c19 */ /* 0x100fe20008001206 */
[----:B------:R-:W1:Y:S01]  /*9610*/  F2I.U32.TRUNC.NTZ R21, R21 ;  /* 0x0000001500157305 */ /* 0x000e62000020f000 */
[----:B------:R-:W-:Y:S01]  /*9620*/  SHF.R.U32.HI R7, RZ, UR10, R6 ;  /* 0x0000000aff077c19 */ /* 0x000fe20008011606 */
[----:B---3--:R-:W-:-:S03]  /*9630*/  IMAD.MOV R8, RZ, RZ, -R8 ;  /* 0x000000ffff087224 */ /* 0x008fc600078e0a08 */
[----:B------:R-:W-:Y:S01]  /*9640*/  SHF.R.U64 R18, R20, UR8, R7 ;  /* 0x0000000814127c19 */ /* 0x000fe20008001207 */
[----:B--2---:R-:W-:Y:S01]  /*9650*/  IMAD R17, R22, R8, R17 ;  /* 0x0000000816117224 */ /* 0x004fe200078e0211 */
[----:B------:R-:W-:-:S03]  /*9660*/  SHF.R.U32.HI R23, RZ, UR8, R7 ;  /* 0x00000008ff177c19 */ /* 0x000fc60008011607 */
[----:B------:R-:W-:Y:S02]  /*9670*/  IMAD.MOV.U32 R6, RZ, RZ, R18 ;  /* 0x000000ffff067224 */ /* 0x000fe400078e0012 */
[----:B------:R-:W-:Y:S01]  /*9680*/  IMAD.MOV.U32 R7, RZ, RZ, R23 ;  /* 0x000000ffff077224 */ /* 0x000fe200078e0017 */
[----:B-1----:R-:W-:Y:S06]  /*9690*/  @!P1 BRA `(.L_x_180) ;  /* 0x0000000000289947 */ /* 0x002fec0003800000 */
[----:B------:R-:W-:Y:S02]  /*96a0*/  ULDC UR8, c[0x0][0x64c] ;  /* 0x0001930000087ab9 */ /* 0x000fe40000000800 */
[----:B------:R-:W-:-:S05]  /*96b0*/  IADD3 R7, P1, R18, UR8, RZ ;  /* 0x0000000812077c10 */ /* 0x000fca000ff3e0ff */
[----:B------:R-:W-:-:S04]  /*96c0*/  IMAD.X R23, RZ, RZ, R23, P1 ;  /* 0x000000ffff177224 */ /* 0x000fc800008e0617 */
[----:B------:R-:W-:-:S04]  /*96d0*/  IMAD.WIDE.U32 R8, R23, UR12, RZ ;  /* 0x0000000c17087c25 */ /* 0x000fc8000f8e00ff */
[----:B------:R-:W-:-:S04]  /*96e0*/  IMAD.WIDE.U32 R8, P1, R7, UR13, R8 ;  /* 0x0000000d07087c25 */ /* 0x000fc8000f820008 */
[----:B------:R-:W-:-:S04]  /*96f0*/  IMAD.WIDE.U32 R6, R7, UR12, RZ ;  /* 0x0000000c07067c25 */ /* 0x000fc8000f8e00ff */
[----:B------:R-:W-:Y:S01]  /*9700*/  IMAD.MOV.U32 R6, RZ, RZ, R9 ;  /* 0x000000ffff067224 */ /* 0x000fe200078e0009 */
[----:B------:R-:W-:Y:S01]  /*9710*/  IADD3 RZ, P4, R7, R8, RZ ;  /* 0x0000000807ff7210 */ /* 0x000fe20007f9e0ff */
[----:B------:R-:W-:-:S04]  /*9720*/  IMAD.X R7, RZ, RZ, RZ, P1 ;  /* 0x000000ffff077224 */ /* 0x000fc800008e06ff */
[----:B------:R-:W-:-:S08]  /*9730*/  IMAD.WIDE.U32.X R6, R23, UR13, R6, P4 ;  /* 0x0000000d17067c25 */ /* 0x000fd0000a0e0406 */
.L_x_180:
[----:B------:R-:W-:Y:S01]  /*9740*/  ULDC UR8, c[0x0][0x648] ;  /* 0x0001920000087ab9 */ /* 0x000fe20000000800 */
[----:B------:R-:W-:Y:S01]  /*9750*/  LOP3.LUT R20, R20, UR6, RZ, 0xc0, !PT ;  /* 0x0000000614147c12 */ /* 0x000fe2000f8ec0ff */
[----:B------:R-:W-:Y:S01]  /*9760*/  IMAD.MOV R21, RZ, RZ, -R21 ;  /* 0x000000ffff157224 */ /* 0x000fe200078e0a15 */
[----:B------:R-:W-:Y:S01]  /*9770*/  SHF.R.U64 R7, R6, UR8, R7 ;  /* 0x0000000806077c19 */ /* 0x000fe20008001207 */
[----:B------:R-:W-:Y:S01]  /*9780*/  ULDC UR8, c[0x0][0x638] ;  /* 0x00018e0000087ab9 */ /* 0x000fe20000000800 */
[----:B------:R-:W-:Y:S01]  /*9790*/  LOP3.LUT R11, R11, UR4, RZ, 0xc0, !PT ;  /* 0x000000040b0b7c12 */ /* 0x000fe2000f8ec0ff */
[----:B0-----:R-:W-:Y:S01]  /*97a0*/  @P3 IMAD R17, R19, R21, R14 ;  /* 0x0000001513113224 */ /* 0x001fe200078e020e */
[----:B------:R-:W-:Y:S01]  /*97b0*/  ULDC UR9, c[0x0][0x610] ;  /* 0x0001840000097ab9 */ /* 0x000fe20000000800 */
[----:B------:R-:W-:Y:S02]  /*97c0*/  IMAD.MOV R9, RZ, RZ, -R7 ;  /* 0x000000ffff097224 */ /* 0x000fe400078e0a07 */
[----:B------:R-:W-:-:S02]  /*97d0*/  IMAD R20, R7, UR5, R20 ;  /* 0x0000000507147c24 */ /* 0x000fc4000f8e0214 */
[----:B------:R-:W-:Y:S01]  /*97e0*/  IMAD R18, R9, UR8, R18 ;  /* 0x0000000809127c24 */ /* 0x000fe2000f8e0212 */
[----:B------:R-:W-:Y:S01]  /*97f0*/  ULDC UR8, c[0x0][0x600] ;  /* 0x0001800000087ab9 */ /* 0x000fe20000000800 */
[----:B------:R-:W-:Y:S02]  /*9800*/  IMAD R17, R20, UR9, R17 ;  /* 0x0000000914117c24 */ /* 0x000fe4000f8e0211 */
[----:B------:R-:W-:Y:S02]  /*9810*/  IMAD R18, R18, UR8, R11 ;  /* 0x0000000812127c24 */ /* 0x000fe4000f8e020b */
[----:B------:R-:W-:Y:S02]  /*9820*/  IMAD.MOV.U32 R7, RZ, RZ, 0x1 ;  /* 0x00000001ff077424 */ /* 0x000fe400078e00ff */
[----:B------:R-:W-:Y:S01]  /*9830*/  IMAD.MOV.U32 R6, RZ, RZ, R10 ;  /* 0x000000ffff067224 */ /* 0x000fe200078e000a */
[----:B------:R-:W-:Y:S02]  /*9840*/  SEL R14, R18, R17, !P3 ;  /* 0x00000011120e7207 */ /* 0x000fe40005800000 */
[----:B------:R-:W-:-:S07]  /*9850*/  SEL R11, R17, R18, !P3 ;  /* 0x00000012110b7207 */ /* 0x000fce0005800000 */
.L_x_178:
[----:B------:R-:W-:Y:S05]  /*9860*/  BSYNC B1 ;  /* 0x0000000000017941 */ /* 0x000fea0003800000 */
.L_x_177:
[----:B------:R-:W-:-:S13]  /*9870*/  LOP3.LUT P1, RZ, R7, 0xff, RZ, 0xc0, !PT ;  /* 0x000000ff07ff7812 */ /* 0x000fda000782c0ff */
[----:B------:R-:W-:Y:S05]  /*9880*/  @P1 BRA `(.L_x_181) ;  /* 0xfffffff4001c1947 */ /* 0x000fea000383ffff */
[----:B------:R-:W-:Y:S05]  /*9890*/  BSYNC B0 ;  /* 0x0000000000007941 */ /* 0x000fea0003800000 */
.L_x_169:
[----:B------:R-:W-:-:S03]  /*98a0*/  UMOV UR8, 0xffffffff ;  /* 0xffffffff00087882 */ /* 0x000fc60000000000 */
[----:B------:R-:W-:Y:S05]  /*98b0*/  BRA.DIV UR8, `(.L_x_182) ;  /* 0x0000000208f87947 */ /* 0x000fea000b800000 */
[----:B------:R-:W-:-:S13]  /*98c0*/  ELECT P0, URZ, PT ;  /* 0x00000000003f782f */ /* 0x000fda0003800000 */
.L_x_195:
[----:B------:R-:W-:Y:S04]  /*98d0*/  BSSY B0, `(.L_x_183) ;  /* 0x0000022000007945 */ /* 0x000fe80003800000 */
[----:B------:R-:W-:Y:S05]  /*98e0*/  @!P0 BRA `(.L_x_184) ;  /* 0x0000000000808947 */ /* 0x000fea0003800000 */
[----:B------:R-:W-:-:S04]  /*98f0*/  LOP3.LUT R4, R4, 0x2, RZ, 0xfc, !PT ;  /* 0x0000000204047812 */ /* 0x000fc800078efcff */
[----:B------:R-:W-:-:S13]  /*9900*/  ISETP.NE.AND P0, PT, R4, 0x3, PT ;  /* 0x000000030400780c */ /* 0x000fda0003f05270 */
[----:B------:R-:W-:Y:S05]  /*9910*/  @!P0 BRA `(.L_x_185) ;  /* 0x0000000000048947 */ /* 0x000fea0003800000 */
[----:B------:R-:W-:Y:S01]  /*9920*/  BPT.TRAP 0x1 ;  /* 0x000000040000795c */ /* 0x000fe20000300000 */
.L_x_185:
[----:B------:R-:W0:Y:S01]  /*9930*/  S2R R3, SR_CgaCtaId ;  /* 0x0000000000037919 */ /* 0x000e220000008800 */
[----:B------:R-:W-:-:S04]  /*9940*/  MOV R0, 0x400 ;  /* 0x0000040000007802 */ /* 0x000fc80000000f00 */
[----:B0-----:R-:W-:Y:S02]  /*9950*/  LEA R0, R3, R0, 0x18 ;  /* 0x0000000003007211 */ /* 0x001fe400078ec0ff */
[----:B------:R-:W-:-:S03]  /*9960*/  SHF.L.U32 R3, R5, 0x1f, RZ ;  /* 0x0000001f05037819 */ /* 0x000fc600000006ff */
[----:B------:R-:W-:-:S04]  /*9970*/  VIADD R0, R0, 0x18 ;  /* 0x0000001800007836 */ /* 0x000fc80000000000 */
[C---:B------:R-:W-:Y:S02]  /*9980*/  IMAD R4, R13.reuse, 0x8, R0 ;  /* 0x000000080d047824 */ /* 0x040fe400078e0200 */
[----:B------:R-:W-:Y:S02]  /*9990*/  VIADD R13, R13, 0x1 ;  /* 0x000000010d0d7836 */ /* 0x000fe40000000000 */
[----:B------:R-:W0:Y:S03]  /*99a0*/  SYNCS.PHASECHK.TRANS64.TRYWAIT P0, [R4+URZ], R3 ;  /* 0x00000003040075a7 */ /* 0x000e26000800017f */
[----:B------:R-:W-:-:S04]  /*99b0*/  ISETP.NE.AND P1, PT, R13, 0x3, PT ;  /* 0x000000030d00780c */ /* 0x000fc80003f25270 */
[----:B------:R-:W-:Y:S02]  /*99c0*/  SEL R2, RZ, 0x1, P1 ;  /* 0x00000001ff027807 */ /* 0x000fe40000800000 */
[----:B------:R-:W-:Y:S02]  /*99d0*/  SEL R13, R13, RZ, P1 ;  /* 0x000000ff0d0d7207 */ /* 0x000fe40000800000 */
[----:B------:R-:W-:-:S03]  /*99e0*/  LOP3.LUT R7, R5, R2, RZ, 0x3c, !PT ;  /* 0x0000000205077212 */ /* 0x000fc600078e3cff */
[----:B------:R-:W-:Y:S01]  /*99f0*/  IMAD R6, R13, 0x8, R0 ;  /* 0x000000080d067824 */ /* 0x000fe200078e0200 */
[----:B------:R-:W-:Y:S01]  /*9a00*/  SHF.L.U32 R5, R7, 0x1f, RZ ;  /* 0x0000001f07057819 */ /* 0x000fe200000006ff */
[----:B0-----:R-:W-:Y:S06]  /*9a10*/  @!P0 BRA `(.L_x_186) ;  /* 0x0000000000c48947 */ /* 0x001fec0003800000 */
.L_x_196:
[----:B------:R-:W1:Y:S01]  /*9a20*/  SYNCS.PHASECHK.TRANS64.TRYWAIT P0, [R6+URZ], R5 ;  /* 0x00000005060075a7 */ /* 0x000e62000800017f */
[----:B------:R-:W-:-:S05]  /*9a30*/  VIADD R2, R13, 0x1 ;  /* 0x000000010d027836 */ /* 0x000fca0000000000 */
[----:B------:R-:W-:-:S04]  /*9a40*/  ISETP.NE.AND P1, PT, R2, 0x3, PT ;  /* 0x000000030200780c */ /* 0x000fc80003f25270 */
[----:B0-----:R-:W-:Y:S02]  /*9a50*/  SEL R4, RZ, 0x1, P1 ;  /* 0x00000001ff047807 */ /* 0x001fe40000800000 */
[----:B------:R-:W-:Y:S02]  /*9a60*/  SEL R3, R2, RZ, P1 ;  /* 0x000000ff02037207 */ /* 0x000fe40000800000 */
[----:B------:R-:W-:Y:S01]  /*9a70*/  LOP3.LUT R4, R7, R4, RZ, 0x3c, !PT ;  /* 0x0000000407047212 */ /* 0x000fe200078e3cff */
[----:B-1----:R-:W-:Y:S06]  /*9a80*/  @!P0 BRA `(.L_x_187) ;  /* 0x0000000000bc8947 */ /* 0x002fec0003800000 */
.L_x_197:
[----:B------:R-:W-:Y:S01]  /*9a90*/  IMAD R3, R3, 0x8, R0 ;  /* 0x0000000803037824 */ /* 0x000fe200078e0200 */
[----:B------:R-:W-:-:S07]  /*9aa0*/  SHF.L.U32 R0, R4, 0x1f, RZ ;  /* 0x0000001f04007819 */ /* 0x000fce00000006ff */
.L_x_188:
[----:B-1----:R1:W2:Y:S02]  /*9ab0*/  SYNCS.PHASECHK.TRANS64.TRYWAIT P0, [R3+URZ], R0 ;  /* 0x00000000030075a7 */ /* 0x0022a4000800017f */
[----:B--2---:R-:W-:Y:S05]  /*9ac0*/  @!P0 NANOSLEEP.SYNCS 0x989680 ;  /* 0x009896800000895d */ /* 0x004fea0003900000 */
[----:B------:R-:W2:Y:S02]  /*9ad0*/  @!P0 SYNCS.PHASECHK.TRANS64 P0, [R3+URZ], R0 ;  /* 0x00000000030085a7 */ /* 0x000ea4000800007f */
[----:B--2---:R-:W-:Y:S05]  /*9ae0*/  @!P0 BRA `(.L_x_188) ;  /* 0xfffffffc00f08947 */ /* 0x004fea000383ffff */
.L_x_184:
[----:B------:R-:W-:Y:S05]  /*9af0*/  BSYNC B0 ;  /* 0x0000000000007941 */ /* 0x000fea0003800000 */
.L_x_183:
[----:B------:R-:W-:Y:S05]  /*9b00*/  EXIT ;  /* 0x000000000000794d */ /* 0x000fea0003800000 */
.L_x_17:
[----:B-1----:R-:W-:-:S04]  /*9b10*/  IMAD.U32 R11, RZ, RZ, UR6 ;  /* 0x00000006ff0b7e24 */ /* 0x002fc8000f8e00ff */
[----:B------:R1:W4:Y:S03]  /*9b20*/  SYNCS.PHASECHK.TRANS64.TRYWAIT P0, [R11+URZ], R10 ;  /* 0x0000000a0b0075a7 */ /* 0x000326000800017f */
[----:B----4-:R-:W-:Y:S05]  /*9b30*/  @!P0 NANOSLEEP.SYNCS 0x989680 ;  /* 0x009896800000895d */ /* 0x010fea0003900000 */
[----:B------:R-:W4:Y:S02]  /*9b40*/  @!P0 SYNCS.PHASECHK.TRANS64 P0, [R11+URZ], R10 ;  /* 0x0000000a0b0085a7 */ /* 0x000f24000800007f */
[----:B----4-:R-:W-:Y:S05]  /*9b50*/  @!P0 BRA `(.L_x_17) ;  /* 0xfffffffc00ec8947 */ /* 0x010fea000383ffff */
[----:B------:R-:W-:Y:S05]  /*9b60*/  BRA `(.L_x_16) ;  /* 0xffffff7800707947 */ /* 0x000fea000383ffff */
.L_x_23:
[----:B-1----:R-:W-:-:S04]  /*9b70*/  IMAD.U32 R12, RZ, RZ, UR14 ;  /* 0x0000000eff0c7e24 */ /* 0x002fc8000f8e00ff */
[----:B------:R1:W4:Y:S03]  /*9b80*/  SYNCS.PHASECHK.TRANS64.TRYWAIT P0, [R12+URZ], R11 ;  /* 0x0000000b0c0075a7 */ /* 0x000326000800017f */
[----:B----4-:R-:W-:Y:S05]  /*9b90*/  @!P0 NANOSLEEP.SYNCS 0x989680 ;  /* 0x009896800000895d */ /* 0x010fea0003900000 */
[----:B------:R-:W4:Y:S02]  /*9ba0*/  @!P0 SYNCS.PHASECHK.TRANS64 P0, [R12+URZ], R11 ;  /* 0x0000000b0c0085a7 */ /* 0x000f24000800007f */
[----:B----4-:R-:W-:Y:S05]  /*9bb0*/  @!P0 BRA `(.L_x_23) ;  /* 0xfffffffc00ec8947 */ /* 0x010fea000383ffff */
[----:B------:R-:W-:Y:S05]  /*9bc0*/  BRA `(.L_x_22) ;  /* 0xffffff8400b87947 */ /* 0x000fea000383ffff */
.L_x_170:
[----:B------:R-:W-:Y:S01]  /*9bd0*/  BSSY B1, `(.L_x_189) ;  /* 0x0000006000017945 */ /* 0x000fe20003800000 */
[----:B------:R-:W-:-:S07]  /*9be0*/  IMAD.MOV.U32 R7, RZ, RZ, -0x1 ;  /* 0xffffffffff077424 */ /* 0x000fce00078e00ff */
[----:B------:R-:W-:Y:S05]  /*9bf0*/  WARPSYNC.COLLECTIVE R7, `(.L_x_190) ;  /* 0x00000000070c7348 */ /* 0x000fea0003c00000 */
[----:B------:R-:W-:Y:S02]  /*9c00*/  ELECT P1, UR62, PT ;  /* 0x00000000003e782f */ /* 0x000fe40003820000 */
[----:B------:R-:W-:Y:S01]  /*9c10*/  MOV R7, UR62 ;  /* 0x0000003e00077c02 */ /* 0x000fe20008000f00 */
[----:B------:R-:W-:Y:S10]  /*9c20*/  ENDCOLLECTIVE ;  /* 0x000000000000791b */ /* 0x000ff40003800000 */
.L_x_190:
[----:B------:R-:W-:Y:S05]  /*9c30*/  BSYNC B1 ;  /* 0x0000000000017941 */ /* 0x000fea0003800000 */
.L_x_189:
[----:B------:R-:W-:Y:S05]  /*9c40*/  BRA `(.L_x_191) ;  /* 0xfffffff000387947 */ /* 0x000fea000383ffff */
.L_x_173:
[----:B-1----:R1:W2:Y:S02]  /*9c50*/  SYNCS.PHASECHK.TRANS64.TRYWAIT P1, [R19+URZ+0x18], R10 ;  /* 0x0000180a130075a7 */ /* 0x0022a4000802017f */
[----:B--2---:R-:W-:Y:S05]  /*9c60*/  @!P1 NANOSLEEP.SYNCS 0x989680 ;  /* 0x009896800000995d */ /* 0x004fea0003900000 */
[----:B------:R-:W2:Y:S02]  /*9c70*/  @!P1 SYNCS.PHASECHK.TRANS64 P1, [R19+URZ+0x18], R10 ;  /* 0x0000180a130095a7 */ /* 0x000ea4000802007f */
[----:B--2---:R-:W-:Y:S05]  /*9c80*/  @!P1 BRA `(.L_x_173) ;  /* 0xfffffffc00f09947 */ /* 0x004fea000383ffff */
[----:B------:R-:W-:Y:S05]  /*9c90*/  BRA `(.L_x_192) ;  /* 0xfffffff0006c7947 */ /* 0x000fea000383ffff */
.L_x_182:
[----:B------:R-:W-:Y:S01]  /*9ca0*/  BSSY B0, `(.L_x_193) ;  /* 0x0000006000007945 */ /* 0x000fe20003800000 */
[----:B------:R-:W-:-:S07]  /*9cb0*/  IMAD.MOV.U32 R7, RZ, RZ, -0x1 ;  /* 0xffffffffff077424 */ /* 0x000fce00078e00ff */
[----:B------:R-:W-:Y:S05]  /*9cc0*/  WARPSYNC.COLLECTIVE R7, `(.L_x_194) ;  /* 0x00000000070c7348 */ /* 0x000fea0003c00000 */
[----:B------:R-:W-:Y:S02]  /*9cd0*/  ELECT P1, UR62, PT ;  /* 0x00000000003e782f */ /* 0x000fe40003820000 */
[----:B------:R-:W-:Y:S01]  /*9ce0*/  MOV R7, UR62 ;  /* 0x0000003e00077c02 */ /* 0x000fe20008000f00 */
[----:B------:R-:W-:Y:S10]  /*9cf0*/  ENDCOLLECTIVE ;  /* 0x000000000000791b */ /* 0x000ff40003800000 */
.L_x_194:
[----:B------:R-:W-:Y:S05]  /*9d00*/  BSYNC B0 ;  /* 0x0000000000007941 */ /* 0x000fea0003800000 */
.L_x_193:
[----:B------:R-:W-:Y:S01]  /*9d10*/  PLOP3.LUT P0, PT, P1, PT, PT, 0x80, 0x0 ;  /* 0x000000000000781c */ /* 0x000fe20000f0f070 */
[----:B------:R-:W-:-:S12]  /*9d20*/  BRA `(.L_x_195) ;  /* 0xfffffff800e87947 */ /* 0x000fd8000383ffff */
.L_x_186:
[----:B0-----:R0:W1:Y:S02]  /*9d30*/  SYNCS.PHASECHK.TRANS64.TRYWAIT P0, [R4+URZ], R3 ;  /* 0x00000003040075a7 */ /* 0x001064000800017f */
[----:B-1----:R-:W-:Y:S05]  /*9d40*/  @!P0 NANOSLEEP.SYNCS 0x989680 ;  /* 0x009896800000895d */ /* 0x002fea0003900000 */
[----:B------:R-:W1:Y:S02]  /*9d50*/  @!P0 SYNCS.PHASECHK.TRANS64 P0, [R4+URZ], R3 ;  /* 0x00000003040085a7 */ /* 0x000e64000800007f */
[----:B-1----:R-:W-:Y:S05]  /*9d60*/  @!P0 BRA `(.L_x_186) ;  /* 0xfffffffc00f08947 */ /* 0x002fea000383ffff */
[----:B------:R-:W-:Y:S05]  /*9d70*/  BRA `(.L_x_196) ;  /* 0xfffffffc00287947 */ /* 0x000fea000383ffff */
.L_x_187:
[----:B0-----:R0:W1:Y:S02]  /*9d80*/  SYNCS.PHASECHK.TRANS64.TRYWAIT P0, [R6+URZ], R5 ;  /* 0x00000005060075a7 */ /* 0x001064000800017f */
[----:B-1----:R-:W-:Y:S05]  /*9d90*/  @!P0 NANOSLEEP.SYNCS 0x989680 ;  /* 0x009896800000895d */ /* 0x002fea0003900000 */
[----:B------:R-:W1:Y:S02]  /*9da0*/  @!P0 SYNCS.PHASECHK.TRANS64 P0, [R6+URZ], R5 ;  /* 0x00000005060085a7 */ /* 0x000e64000800007f */
[----:B-1----:R-:W-:Y:S05]  /*9db0*/  @!P0 BRA `(.L_x_187) ;  /* 0xfffffffc00f08947 */ /* 0x002fea000383ffff */
[----:B------:R-:W-:Y:S05]  /*9dc0*/  BRA `(.L_x_197) ;  /* 0xfffffffc00307947 */ /* 0x000fea000383ffff */
.L_x_198:
[----:B------:R-:W-:-:S00]  /*9dd0*/  BRA `(.L_x_198) ;  /* 0xfffffffc00fc7947 */ /* 0x000fc0000383ffff */
[----:B------:R-:W-:-:S00]  /*9de0*/  NOP ;  /* 0x0000000000007918 */ /* 0x000fc00000000000 */
        /* <DEDUP_REMOVED lines=9> */
.L_x_199:


//--------------------- .nv.shared._ZN7cutlass13device_kernelINS_4gemm6kernel13GemmUniversalIN4cute5tupleIJiiiiEEENS1_10collective13CollectiveMmaINS1_37MainloopSm90TmaGmmaWarpSpecializedFP8ILi3ENS5_IJNS4_1CILi1EEESB_SB_EEENS1_35KernelTmaWarpSpecializedCooperativeEEENS5_IJNSA_ILi192EEENSA_ILi64EEENSA_ILi256EEEEEENS_12float_e4m3_tENS5_IJlSB_lEEESJ_SK_NS4_8TiledMMAINS4_8MMA_AtomIJNS4_4SM904GMMA30MMA_64x64x32_F32E4M3E4M3_SS_TNILNSO_7ScaleInE1ELSQ_1EEEEEENS4_6LayoutINS5_IJNSA_ILi2EEESB_SB_EEENS5_IJSB_NSA_ILi0EEESW_EEEEENS5_IJNS4_10UnderscoreESZ_SZ_EEEEENS4_13SM90_TMA_LOADENS4_14ComposedLayoutINS4_7SwizzleILi3ELi4ELi3EEENS4_18smem_ptr_flag_bitsILi8EEENST_INS5_IJNSA_ILi8EEENSA_ILi128EEEEEENS5_IJS19_SB_EEEEEEEvNS4_8identityES12_S1D_vS1E_EENS_8epilogue10collective6detail29Sm90TmaWarpSpecializedAdapterINS1H_15DefaultEpilogueISJ_SK_SK_NS1G_6thread17LinearCombinationISJ_Li1EffLNS1L_9ScaleType4KindE0ELNS_15FloatRoundStyleE2ESJ_EENS1_15EpilogueDefaultEEEEEvvEEEEvNT_6ParamsE --------------------------
	.section	.nv.shared._ZN7cutlass13device_kernelINS_4gemm6kernel13GemmUniversalIN4cute5tupleIJiiiiEEENS1_10collective13CollectiveMmaINS1_37MainloopSm90TmaGmmaWarpSpecializedFP8ILi3ENS5_IJNS4_1CILi1EEESB_SB_EEENS1_35KernelTmaWarpSpecializedCooperativeEEENS5_IJNSA_ILi192EEENSA_ILi64EEENSA_ILi256EEEEEENS_12float_e4m3_tENS5_IJlSB_lEEESJ_SK_NS4_8TiledMMAINS4_8MMA_AtomIJNS4_4SM904GMMA30MMA_64x64x32_F32E4M3E4M3_SS_TNILNSO_7ScaleInE1ELSQ_1EEEEEENS4_6LayoutINS5_IJNSA_ILi2EEESB_SB_EEENS5_IJSB_NSA_ILi0EEESW_EEEEENS5_IJNS4_10UnderscoreESZ_SZ_EEEEENS4_13SM90_TMA_LOADENS4_14ComposedLayoutINS4_7SwizzleILi3ELi4ELi3EEENS4_18smem_ptr_flag_bitsILi8EEENST_INS5_IJNSA_ILi8EEENSA_ILi128EEEEEENS5_IJS19_SB_EEEEEEEvNS4_8identityES12_S1D_vS1E_EENS_8epilogue10collective6detail29Sm90TmaWarpSpecializedAdapterINS1H_15DefaultEpilogueISJ_SK_SK_NS1G_6thread17LinearCombinationISJ_Li1EffLNS1L_9ScaleType4KindE0ELNS_15FloatRoundStyleE2ESJ_EENS1_15EpilogueDefaultEEEEEvvEEEEvNT_6ParamsE,"aw",@nobits
	.sectionflags	@""
	.align	16
	.zero		1024


//--------------------- .nv.shared.reserved.0     --------------------------
	.section	.nv.shared.reserved.0,"aw",@nobits
	.weak		__nv_reservedSMEM_offset_0_alias
	.size		__nv_reservedSMEM_offset_0_alias, 0, 0
	.other		__nv_reservedSMEM_offset_0_alias,@"STO_CUDA_RESERVED_SHARED STV_DEFAULT"
__nv_reservedSMEM_offset_0_alias:
	.zero		0


//--------------------- .nv.global                --------------------------
	.section	.nv.global,"aw",@nobits
.nv.global:
	.type		_ZN39_INTERNAL_4e90d8af_4_k_cu_142fe3e2_36484cute1_E,@object
	.size		_ZN39_INTERNAL_4e90d8af_4_k_cu_142fe3e2_36484cute1_E,(_ZN39_INTERNAL_4e90d8af_4_k_cu_142fe3e2_36484cuda3std3__45__cpo6cbeginE - _ZN39_INTERNAL_4e90d8af_4_k_cu_142fe3e2_36484cute1_E)
_ZN39_INTERNAL_4e90d8af_4_k_cu_142fe3e2_36484cute1_E:
	.zero		1
	.type		_ZN39_INTERNAL_4e90d8af_4_k_cu_142fe3e2_36484cuda3std3__45__cpo6cbeginE,@object
	.size		_ZN39_INTERNAL_4e90d8af_4_k_cu_142fe3e2_36484cuda3std3__45__cpo6cbeginE,(_ZN39_INTERNAL_4e90d8af_4_k_cu_142fe3e2_36484cuda3std3__48in_placeE - _ZN39_INTERNAL_4e90d8af_4_k_cu_142fe3e2_36484cuda3std3__45__cpo6cbeginE)
_ZN39_INTERNAL_4e90d8af_4_k_cu_142fe3e2_36484cuda3std3__45__cpo6cbeginE:
	.zero		1
	.type		_ZN39_INTERNAL_4e90d8af_4_k_cu_142fe3e2_36484cuda3std3__48in_placeE,@object
	.size		_ZN39_INTERNAL_4e90d8af_4_k_cu_142fe3e2_36484cuda3std3__48in_placeE,(_ZN39_INTERNAL_4e90d8af_4_k_cu_142fe3e2_36484cuda3std6ranges3__45__cpo9iter_moveE - _ZN39_INTERNAL_4e90d8af_4_k_cu_142fe3e2_36484cuda3std3__48in_placeE)
_ZN39_INTERNAL_4e90d8af_4_k_cu_142fe3e2_36484cuda3std3__48in_placeE:
	.zero		1
	.type		_ZN39_INTERNAL_4e90d8af_4_k_cu_142fe3e2_36484cuda3std6ranges3__45__cpo9iter_moveE,@object
	.size		_ZN39_INTERNAL_4e90d8af_4_k_cu_142fe3e2_36484cuda3std6ranges3__45__cpo9iter_moveE,(_ZN39_INTERNAL_4e90d8af_4_k_cu_142fe3e2_36484cuda3std3__45__cpo5beginE - _ZN39_INTERNAL_4e90d8af_4_k_cu_142fe3e2_36484cuda3std6ranges3__45__cpo9iter_moveE)
_ZN39_INTERNAL_4e90d8af_4_k_cu_142fe3e2_36484cuda3std6ranges3__45__cpo9iter_moveE:
	.zero		1
	.type		_ZN39_INTERNAL_4e90d8af_4_k_cu_142fe3e2_36484cuda3std3__45__cpo5beginE,@object
	.size		_ZN39_INTERNAL_4e90d8af_4_k_cu_142fe3e2_36484cuda3std3__45__cpo5beginE,(_ZN39_INTERNAL_4e90d8af_4_k_cu_142fe3e2_36484cuda3std3__441_GLOBAL__N__4e90d8af_4_k_cu_142fe3e2_36486ignoreE - _ZN39_INTERNAL_4e90d8af_4_k_cu_142fe3e2_36484cuda3std3__45__cpo5beginE)
_ZN39_INTERNAL_4e90d8af_4_k_cu_142fe3e2_36484cuda3std3__45__cpo5beginE:
	.zero		1
	.type		_ZN39_INTERNAL_4e90d8af_4_k_cu_142fe3e2_36484cuda3std3__441_GLOBAL__N__4e90d8af_4_k_cu_142fe3e2_36486ignoreE,@object
	.size		_ZN39_INTERNAL_4e90d8af_4_k_cu_142fe3e2_36484cuda3std3__441_GLOBAL__N__4e90d8af_4_k_cu_142fe3e2_36486ignoreE,(_ZN39_INTERNAL_4e90d8af_4_k_cu_142fe3e2_36484cute7productE - _ZN39_INTERNAL_4e90d8af_4_k_cu_142fe3e2_36484cuda3std3__441_GLOBAL__N__4e90d8af_4_k_cu_142fe3e2_36486ignoreE)
_ZN39_INTERNAL_4e90d8af_4_k_cu_142fe3e2_36484cuda3std3__441_GLOBAL__N__4e90d8af_4_k_cu_142fe3e2_36486ignoreE:
	.zero		1
	.type		_ZN39_INTERNAL_4e90d8af_4_k_cu_142fe3e2_36484cute7productE,@object
	.size		_ZN39_INTERNAL_4e90d8af_4_k_cu_142fe3e2_36484cute7productE,(_ZN39_INTERNAL_4e90d8af_4_k_cu_142fe3e2_36484cuda3std3__45__cpo3endE - _ZN39_INTERNAL_4e90d8af_4_k_cu_142fe3e2_36484cute7productE)
_ZN39_INTERNAL_4e90d8af_4_k_cu_142fe3e2_36484cute7productE:
	.zero		1
	.type		_ZN39_INTERNAL_4e90d8af_4_k_cu_142fe3e2_36484cuda3std3__45__cpo3endE,@object
	.size		_ZN39_INTERNAL_4e90d8af_4_k_cu_142fe3e2_36484cuda3std3__45__cpo3endE,(_ZN39_INTERNAL_4e90d8af_4_k_cu_142fe3e2_36484cuda3std3__419piecewise_constructE - _ZN39_INTERNAL_4e90d8af_4_k_cu_142fe3e2_36484cuda3std3__45__cpo3endE)
_ZN39_INTERNAL_4e90d8af_4_k_cu_142fe3e2_36484cuda3std3__45__cpo3endE:
	.zero		1
	.type		_ZN39_INTERNAL_4e90d8af_4_k_cu_142fe3e2_36484cuda3std3__419piecewise_constructE,@object
	.size		_ZN39_INTERNAL_4e90d8af_4_k_cu_142fe3e2_36484cuda3std3__419piecewise_constructE,(_ZN39_INTERNAL_4e90d8af_4_k_cu_142fe3e2_36484cuda3std3__45__cpo4cendE - _ZN39_INTERNAL_4e90d8af_4_k_cu_142fe3e2_36484cuda3std3__419piecewise_constructE)
_ZN39_INTERNAL_4e90d8af_4_k_cu_142fe3e2_36484cuda3std3__419piecewise_constructE:
	.zero		1
	.type		_ZN39_INTERNAL_4e90d8af_4_k_cu_142fe3e2_36484cuda3std3__45__cpo4cendE,@object
	.size		_ZN39_INTERNAL_4e90d8af_4_k_cu_142fe3e2_36484cuda3std3__45__cpo4cendE,(_ZN39_INTERNAL_4e90d8af_4_k_cu_142fe3e2_36484cuda3std6ranges3__45__cpo4swapE - _ZN39_INTERNAL_4e90d8af_4_k_cu_142fe3e2_36484cuda3std3__45__cpo4cendE)
_ZN39_INTERNAL_4e90d8af_4_k_cu_142fe3e2_36484cuda3std3__45__cpo4cendE:
	.zero		1
	.type		_ZN39_INTERNAL_4e90d8af_4_k_cu_142fe3e2_36484cuda3std6ranges3__45__cpo4swapE,@object
	.size		_ZN39_INTERNAL_4e90d8af_4_k_cu_142fe3e2_36484cuda3std6ranges3__45__cpo4swapE,(.L_7 - _ZN39_INTERNAL_4e90d8af_4_k_cu_142fe3e2_36484cuda3std6ranges3__45__cpo4swapE)
_ZN39_INTERNAL_4e90d8af_4_k_cu_142fe3e2_36484cuda3std6ranges3__45__cpo4swapE:
	.zero		1
.L_7:


//--------------------- .nv.constant0._ZN7cutlass13device_kernelINS_4gemm6kernel13GemmUniversalIN4cute5tupleIJiiiiEEENS1_10collective13CollectiveMmaINS1_37MainloopSm90TmaGmmaWarpSpecializedFP8ILi3ENS5_IJNS4_1CILi1EEESB_SB_EEENS1_35KernelTmaWarpSpecializedCooperativeEEENS5_IJNSA_ILi192EEENSA_ILi64EEENSA_ILi256EEEEEENS_12float_e4m3_tENS5_IJlSB_lEEESJ_SK_NS4_8TiledMMAINS4_8MMA_AtomIJNS4_4SM904GMMA30MMA_64x64x32_F32E4M3E4M3_SS_TNILNSO_7ScaleInE1ELSQ_1EEEEEENS4_6LayoutINS5_IJNSA_ILi2EEESB_SB_EEENS5_IJSB_NSA_ILi0EEESW_EEEEENS5_IJNS4_10UnderscoreESZ_SZ_EEEEENS4_13SM90_TMA_LOADENS4_14ComposedLayoutINS4_7SwizzleILi3ELi4ELi3EEENS4_18smem_ptr_flag_bitsILi8EEENST_INS5_IJNSA_ILi8EEENSA_ILi128EEEEEENS5_IJS19_SB_EEEEEEEvNS4_8identityES12_S1D_vS1E_EENS_8epilogue10collective6detail29Sm90TmaWarpSpecializedAdapterINS1H_15DefaultEpilogueISJ_SK_SK_NS1G_6thread17LinearCombinationISJ_Li1EffLNS1L_9ScaleType4KindE0ELNS_15FloatRoundStyleE2ESJ_EENS1_15EpilogueDefaultEEEEEvvEEEEvNT_6ParamsE --------------------------
	.section	.nv.constant0._ZN7cutlass13device_kernelINS_4gemm6kernel13GemmUniversalIN4cute5tupleIJiiiiEEENS1_10collective13CollectiveMmaINS1_37MainloopSm90TmaGmmaWarpSpecializedFP8ILi3ENS5_IJNS4_1CILi1EEESB_SB_EEENS1_35KernelTmaWarpSpecializedCooperativeEEENS5_IJNSA_ILi192EEENSA_ILi64EEENSA_ILi256EEEEEENS_12float_e4m3_tENS5_IJlSB_lEEESJ_SK_NS4_8TiledMMAINS4_8MMA_AtomIJNS4_4SM904GMMA30MMA_64x64x32_F32E4M3E4M3_SS_TNILNSO_7ScaleInE1ELSQ_1EEEEEENS4_6LayoutINS5_IJNSA_ILi2EEESB_SB_EEENS5_IJSB_NSA_ILi0EEESW_EEEEENS5_IJNS4_10UnderscoreESZ_SZ_EEEEENS4_13SM90_TMA_LOADENS4_14ComposedLayoutINS4_7SwizzleILi3ELi4ELi3EEENS4_18smem_ptr_flag_bitsILi8EEENST_INS5_IJNSA_ILi8EEENSA_ILi128EEEEEENS5_IJS19_SB_EEEEEEEvNS4_8identityES12_S1D_vS1E_EENS_8epilogue10collective6detail29Sm90TmaWarpSpecializedAdapterINS1H_15DefaultEpilogueISJ_SK_SK_NS1G_6thread17LinearCombinationISJ_Li1EffLNS1L_9ScaleType4KindE0ELNS_15FloatRoundStyleE2ESJ_EENS1_15EpilogueDefaultEEEEEvvEEEEvNT_6ParamsE,"a",@progbits
	.sectionflags	@""
	.align	4
.nv.constant0._ZN7cutlass13device_kernelINS_4gemm6kernel13GemmUniversalIN4cute5tupleIJiiiiEEENS1_10collective13CollectiveMmaINS1_37MainloopSm90TmaGmmaWarpSpecializedFP8ILi3ENS5_IJNS4_1CILi1EEESB_SB_EEENS1_35KernelTmaWarpSpecializedCooperativeEEENS5_IJNSA_ILi192EEENSA_ILi64EEENSA_ILi256EEEEEENS_12float_e4m3_tENS5_IJlSB_lEEESJ_SK_NS4_8TiledMMAINS4_8MMA_AtomIJNS4_4SM904GMMA30MMA_64x64x32_F32E4M3E4M3_SS_TNILNSO_7ScaleInE1ELSQ_1EEEEEENS4_6LayoutINS5_IJNSA_ILi2EEESB_SB_EEENS5_IJSB_NSA_ILi0EEESW_EEEEENS5_IJNS4_10UnderscoreESZ_SZ_EEEEENS4_13SM90_TMA_LOADENS4_14ComposedLayoutINS4_7SwizzleILi3ELi4ELi3EEENS4_18smem_ptr_flag_bitsILi8EEENST_INS5_IJNSA_ILi8EEENSA_ILi128EEEEEENS5_IJS19_SB_EEEEEEEvNS4_8identityES12_S1D_vS1E_EENS_8epilogue10collective6detail29Sm90TmaWarpSpecializedAdapterINS1H_15DefaultEpilogueISJ_SK_SK_NS1G_6thread17LinearCombinationISJ_Li1EffLNS1L_9ScaleType4KindE0ELNS_15FloatRoundStyleE2ESJ_EENS1_15EpilogueDefaultEEEEEvvEEEEvNT_6ParamsE:
	.zero		1664


//--------------------- SYMBOLS --------------------------

	.type		.nv.reservedSmem.offset0,@object
	.size		.nv.reservedSmem.offset0,0x4
